//
// Generated by NVIDIA NVVM Compiler
//
// Compiler Build ID: CL-36424714
// Cuda compilation tools, release 13.0, V13.0.88
// Based on NVVM 20.0.0
//

.version 9.0
.target sm_100
.address_size 64

	// .globl	ipc
.extern .func  (.param .b64 func_retval0) malloc
(
	.param .b64 malloc_param_0
)
;

.visible .entry ipc(
	.param .u64 .ptr .align 1 ipc_param_0,
	.param .u64 .ptr .align 1 ipc_param_1,
	.param .u64 .ptr .align 1 ipc_param_2,
	.param .u64 .ptr .align 1 ipc_param_3,
	.param .u64 .ptr .align 1 ipc_param_4,
	.param .u64 .ptr .align 1 ipc_param_5,
	.param .u64 .ptr .align 1 ipc_param_6,
	.param .u64 .ptr .align 1 ipc_param_7,
	.param .u64 .ptr .align 1 ipc_param_8,
	.param .u64 .ptr .align 1 ipc_param_9,
	.param .u64 .ptr .align 1 ipc_param_10,
	.param .u64 .ptr .align 1 ipc_param_11,
	.param .u64 .ptr .align 1 ipc_param_12,
	.param .u64 .ptr .align 1 ipc_param_13
)
{
	.reg .pred 	%p<86>;
	.reg .b32 	%r<194>;
	.reg .b64 	%rd<289>;
	.reg .b64 	%fd<417>;

	ld.param.u64 	%rd52, [ipc_param_0];
	ld.param.u64 	%rd53, [ipc_param_1];
	ld.param.u64 	%rd54, [ipc_param_2];
	ld.param.u64 	%rd55, [ipc_param_3];
	ld.param.u64 	%rd56, [ipc_param_4];
	ld.param.u64 	%rd57, [ipc_param_5];
	ld.param.u64 	%rd58, [ipc_param_6];
	ld.param.u64 	%rd59, [ipc_param_7];
	ld.param.u64 	%rd60, [ipc_param_8];
	ld.param.u64 	%rd61, [ipc_param_9];
	ld.param.u64 	%rd62, [ipc_param_10];
	ld.param.u64 	%rd63, [ipc_param_11];
	ld.param.u64 	%rd64, [ipc_param_12];
	ld.param.u64 	%rd65, [ipc_param_13];
	cvta.to.global.u64 	%rd1, %rd65;
	cvta.to.global.u64 	%rd2, %rd64;
	cvta.to.global.u64 	%rd3, %rd61;
	cvta.to.global.u64 	%rd4, %rd56;
	cvta.to.global.u64 	%rd5, %rd60;
	cvta.to.global.u64 	%rd6, %rd55;
	cvta.to.global.u64 	%rd7, %rd59;
	cvta.to.global.u64 	%rd8, %rd54;
	cvta.to.global.u64 	%rd9, %rd58;
	cvta.to.global.u64 	%rd10, %rd53;
	cvta.to.global.u64 	%rd11, %rd57;
	cvta.to.global.u64 	%rd12, %rd52;
	cvta.to.global.u64 	%rd66, %rd63;
	cvta.to.global.u64 	%rd67, %rd62;
	ld.global.u32 	%r1, [%rd67];
	ld.global.u32 	%r2, [%rd67+4];
	ld.global.u32 	%r3, [%rd67+8];
	ld.global.u32 	%r4, [%rd67+12];
	ld.global.u32 	%r5, [%rd67+16];
	mul.wide.s32 	%rd68, %r1, 8;
	{ // callseq 0, 0
	.param .b64 param0;
	st.param.b64 	[param0], %rd68;
	.param .b64 retval0;
	call.uni (retval0), 
	malloc, 
	(
	param0
	);
	ld.param.b64 	%rd69, [retval0];
	} // callseq 0
	mul.wide.s32 	%rd70, %r2, 8;
	{ // callseq 1, 0
	.param .b64 param0;
	st.param.b64 	[param0], %rd70;
	.param .b64 retval0;
	call.uni (retval0), 
	malloc, 
	(
	param0
	);
	ld.param.b64 	%rd71, [retval0];
	} // callseq 1
	mul.wide.s32 	%rd72, %r3, 8;
	{ // callseq 2, 0
	.param .b64 param0;
	st.param.b64 	[param0], %rd72;
	.param .b64 retval0;
	call.uni (retval0), 
	malloc, 
	(
	param0
	);
	ld.param.b64 	%rd73, [retval0];
	} // callseq 2
	mul.wide.s32 	%rd74, %r4, 8;
	{ // callseq 3, 0
	.param .b64 param0;
	st.param.b64 	[param0], %rd74;
	.param .b64 retval0;
	call.uni (retval0), 
	malloc, 
	(
	param0
	);
	ld.param.b64 	%rd75, [retval0];
	} // callseq 3
	mul.wide.s32 	%rd76, %r5, 8;
	{ // callseq 4, 0
	.param .b64 param0;
	st.param.b64 	[param0], %rd76;
	.param .b64 retval0;
	call.uni (retval0), 
	malloc, 
	(
	param0
	);
	ld.param.b64 	%rd77, [retval0];
	} // callseq 4
	{ // callseq 5, 0
	.param .b64 param0;
	st.param.b64 	[param0], %rd68;
	.param .b64 retval0;
	call.uni (retval0), 
	malloc, 
	(
	param0
	);
	ld.param.b64 	%rd78, [retval0];
	} // callseq 5
	{ // callseq 6, 0
	.param .b64 param0;
	st.param.b64 	[param0], %rd70;
	.param .b64 retval0;
	call.uni (retval0), 
	malloc, 
	(
	param0
	);
	ld.param.b64 	%rd79, [retval0];
	} // callseq 6
	{ // callseq 7, 0
	.param .b64 param0;
	st.param.b64 	[param0], %rd72;
	.param .b64 retval0;
	call.uni (retval0), 
	malloc, 
	(
	param0
	);
	ld.param.b64 	%rd80, [retval0];
	} // callseq 7
	{ // callseq 8, 0
	.param .b64 param0;
	st.param.b64 	[param0], %rd74;
	.param .b64 retval0;
	call.uni (retval0), 
	malloc, 
	(
	param0
	);
	ld.param.b64 	%rd81, [retval0];
	} // callseq 8
	{ // callseq 9, 0
	.param .b64 param0;
	st.param.b64 	[param0], %rd76;
	.param .b64 retval0;
	call.uni (retval0), 
	malloc, 
	(
	param0
	);
	ld.param.b64 	%rd82, [retval0];
	} // callseq 9
	mov.u32 	%r6, %ctaid.x;
	mul.lo.s32 	%r98, %r6, 5;
	mul.wide.u32 	%rd83, %r98, 4;
	add.s64 	%rd23, %rd66, %rd83;
	ld.global.u32 	%r7, [%rd23+4];
	ld.global.u32 	%r8, [%rd23+8];
	ld.global.u32 	%r9, [%rd23+12];
	ld.global.u32 	%r10, [%rd23+16];
	setp.eq.s32 	%p1, %r1, 0;
	@%p1 bra 	$L__BB0_12;
	ld.global.u32 	%r100, [%rd23];
	add.s32 	%r101, %r100, -1;
	mul.lo.s32 	%r11, %r101, %r1;
	and.b32  	%r12, %r1, 7;
	setp.lt.u32 	%p2, %r1, 8;
	mov.b32 	%r156, 0;
	@%p2 bra 	$L__BB0_4;
	and.b32  	%r156, %r1, -8;
	mov.b32 	%r159, 0;
$L__BB0_3:
	.pragma "nounroll";
	add.s32 	%r103, %r159, %r11;
	mul.wide.s32 	%rd84, %r103, 8;
	add.s64 	%rd85, %rd12, %rd84;
	ld.global.f64 	%fd113, [%rd85];
	mul.wide.u32 	%rd86, %r159, 8;
	add.s64 	%rd87, %rd69, %rd86;
	st.f64 	[%rd87], %fd113;
	add.s64 	%rd88, %rd11, %rd84;
	ld.global.f64 	%fd114, [%rd88];
	add.s64 	%rd89, %rd78, %rd86;
	st.f64 	[%rd89], %fd114;
	ld.global.f64 	%fd115, [%rd85+8];
	st.f64 	[%rd87+8], %fd115;
	ld.global.f64 	%fd116, [%rd88+8];
	st.f64 	[%rd89+8], %fd116;
	ld.global.f64 	%fd117, [%rd85+16];
	st.f64 	[%rd87+16], %fd117;
	ld.global.f64 	%fd118, [%rd88+16];
	st.f64 	[%rd89+16], %fd118;
	ld.global.f64 	%fd119, [%rd85+24];
	st.f64 	[%rd87+24], %fd119;
	ld.global.f64 	%fd120, [%rd88+24];
	st.f64 	[%rd89+24], %fd120;
	ld.global.f64 	%fd121, [%rd85+32];
	st.f64 	[%rd87+32], %fd121;
	ld.global.f64 	%fd122, [%rd88+32];
	st.f64 	[%rd89+32], %fd122;
	ld.global.f64 	%fd123, [%rd85+40];
	st.f64 	[%rd87+40], %fd123;
	ld.global.f64 	%fd124, [%rd88+40];
	st.f64 	[%rd89+40], %fd124;
	ld.global.f64 	%fd125, [%rd85+48];
	st.f64 	[%rd87+48], %fd125;
	ld.global.f64 	%fd126, [%rd88+48];
	st.f64 	[%rd89+48], %fd126;
	ld.global.f64 	%fd127, [%rd85+56];
	st.f64 	[%rd87+56], %fd127;
	ld.global.f64 	%fd128, [%rd88+56];
	st.f64 	[%rd89+56], %fd128;
	add.s32 	%r159, %r159, 8;
	setp.eq.s32 	%p3, %r159, %r156;
	@%p3 bra 	$L__BB0_4;
	bra.uni 	$L__BB0_3;
$L__BB0_4:
	setp.eq.s32 	%p4, %r12, 0;
	@%p4 bra 	$L__BB0_12;
	and.b32  	%r15, %r1, 3;
	setp.lt.u32 	%p5, %r12, 4;
	@%p5 bra 	$L__BB0_7;
	add.s32 	%r104, %r156, %r11;
	mul.wide.s32 	%rd90, %r104, 8;
	add.s64 	%rd91, %rd12, %rd90;
	ld.global.f64 	%fd129, [%rd91];
	mul.wide.u32 	%rd92, %r156, 8;
	add.s64 	%rd93, %rd69, %rd92;
	st.f64 	[%rd93], %fd129;
	add.s64 	%rd94, %rd11, %rd90;
	ld.global.f64 	%fd130, [%rd94];
	add.s64 	%rd95, %rd78, %rd92;
	st.f64 	[%rd95], %fd130;
	ld.global.f64 	%fd131, [%rd91+8];
	st.f64 	[%rd93+8], %fd131;
	ld.global.f64 	%fd132, [%rd94+8];
	st.f64 	[%rd95+8], %fd132;
	ld.global.f64 	%fd133, [%rd91+16];
	st.f64 	[%rd93+16], %fd133;
	ld.global.f64 	%fd134, [%rd94+16];
	st.f64 	[%rd95+16], %fd134;
	ld.global.f64 	%fd135, [%rd91+24];
	st.f64 	[%rd93+24], %fd135;
	ld.global.f64 	%fd136, [%rd94+24];
	st.f64 	[%rd95+24], %fd136;
	add.s32 	%r156, %r156, 4;
$L__BB0_7:
	setp.eq.s32 	%p6, %r15, 0;
	@%p6 bra 	$L__BB0_12;
	setp.eq.s32 	%p7, %r15, 1;
	@%p7 bra 	$L__BB0_10;
	add.s32 	%r105, %r156, %r11;
	mul.wide.s32 	%rd96, %r105, 8;
	add.s64 	%rd97, %rd12, %rd96;
	ld.global.f64 	%fd137, [%rd97];
	mul.wide.u32 	%rd98, %r156, 8;
	add.s64 	%rd99, %rd69, %rd98;
	st.f64 	[%rd99], %fd137;
	add.s64 	%rd100, %rd11, %rd96;
	ld.global.f64 	%fd138, [%rd100];
	add.s64 	%rd101, %rd78, %rd98;
	st.f64 	[%rd101], %fd138;
	ld.global.f64 	%fd139, [%rd97+8];
	st.f64 	[%rd99+8], %fd139;
	ld.global.f64 	%fd140, [%rd100+8];
	st.f64 	[%rd101+8], %fd140;
	add.s32 	%r156, %r156, 2;
$L__BB0_10:
	and.b32  	%r106, %r1, 1;
	setp.eq.b32 	%p8, %r106, 1;
	not.pred 	%p9, %p8;
	@%p9 bra 	$L__BB0_12;
	add.s32 	%r107, %r156, %r11;
	mul.wide.s32 	%rd102, %r107, 8;
	add.s64 	%rd103, %rd12, %rd102;
	ld.global.f64 	%fd141, [%rd103];
	mul.wide.u32 	%rd104, %r156, 8;
	add.s64 	%rd105, %rd69, %rd104;
	st.f64 	[%rd105], %fd141;
	add.s64 	%rd106, %rd11, %rd102;
	ld.global.f64 	%fd142, [%rd106];
	add.s64 	%rd107, %rd78, %rd104;
	st.f64 	[%rd107], %fd142;
$L__BB0_12:
	setp.eq.s32 	%p10, %r2, 0;
	@%p10 bra 	$L__BB0_45;
	add.s32 	%r109, %r7, -1;
	mul.lo.s32 	%r20, %r109, %r2;
	and.b32  	%r21, %r2, 7;
	setp.lt.u32 	%p11, %r2, 8;
	mov.b32 	%r160, 0;
	@%p11 bra 	$L__BB0_17;
	and.b32  	%r160, %r2, -8;
	mov.b32 	%r163, 0;
	cvt.s64.s32 	%rd119, %r20;
$L__BB0_15:
	.pragma "nounroll";
	setp.lt.s32 	%p12, %r7, 1;
	@%p12 bra 	$L__BB0_60;
	add.s32 	%r111, %r163, %r20;
	mul.wide.s32 	%rd113, %r111, 8;
	add.s64 	%rd114, %rd10, %rd113;
	ld.global.f64 	%fd143, [%rd114];
	mul.wide.u32 	%rd115, %r163, 8;
	add.s64 	%rd116, %rd71, %rd115;
	st.f64 	[%rd116], %fd143;
	add.s64 	%rd117, %rd9, %rd113;
	ld.global.f64 	%fd144, [%rd117];
	add.s64 	%rd118, %rd79, %rd115;
	st.f64 	[%rd118], %fd144;
	bra.uni 	$L__BB0_61;
$L__BB0_17:
	setp.eq.s32 	%p21, %r21, 0;
	@%p21 bra 	$L__BB0_45;
	and.b32  	%r26, %r2, 3;
	setp.lt.u32 	%p22, %r21, 4;
	@%p22 bra 	$L__BB0_32;
	setp.gt.s32 	%p23, %r7, 0;
	@%p23 bra 	$L__BB0_21;
	mul.wide.u32 	%rd138, %r160, 8;
	add.s64 	%rd139, %rd71, %rd138;
	mov.b64 	%rd140, 0;
	st.u64 	[%rd139], %rd140;
	add.s64 	%rd141, %rd79, %rd138;
	mov.b64 	%rd142, 4607182418800017408;
	st.u64 	[%rd141], %rd142;
	bra.uni 	$L__BB0_22;
$L__BB0_21:
	add.s32 	%r112, %r160, %r20;
	mul.wide.s32 	%rd143, %r112, 8;
	add.s64 	%rd144, %rd10, %rd143;
	ld.global.f64 	%fd159, [%rd144];
	mul.wide.u32 	%rd145, %r160, 8;
	add.s64 	%rd146, %rd71, %rd145;
	st.f64 	[%rd146], %fd159;
	add.s64 	%rd147, %rd9, %rd143;
	ld.global.f64 	%fd160, [%rd147];
	add.s64 	%rd148, %rd79, %rd145;
	st.f64 	[%rd148], %fd160;
$L__BB0_22:
	cvt.s64.s32 	%rd149, %r20;
	cvt.s64.s32 	%rd150, %r160;
	add.s64 	%rd151, %rd150, %rd149;
	shl.b64 	%rd152, %rd151, 3;
	add.s64 	%rd24, %rd9, %rd152;
	mul.wide.u32 	%rd153, %r160, 8;
	add.s64 	%rd25, %rd71, %rd153;
	add.s64 	%rd26, %rd79, %rd153;
	add.s64 	%rd27, %rd10, %rd152;
	@%p23 bra 	$L__BB0_24;
	mov.b64 	%rd154, 0;
	st.u64 	[%rd25+8], %rd154;
	mov.b64 	%rd155, 4607182418800017408;
	st.u64 	[%rd26+8], %rd155;
	bra.uni 	$L__BB0_25;
$L__BB0_24:
	ld.global.f64 	%fd161, [%rd27+8];
	st.f64 	[%rd25+8], %fd161;
	ld.global.f64 	%fd162, [%rd24+8];
	st.f64 	[%rd26+8], %fd162;
$L__BB0_25:
	@%p23 bra 	$L__BB0_27;
	mov.b64 	%rd156, 0;
	st.u64 	[%rd25+16], %rd156;
	mov.b64 	%rd157, 4607182418800017408;
	st.u64 	[%rd26+16], %rd157;
	bra.uni 	$L__BB0_28;
$L__BB0_27:
	ld.global.f64 	%fd163, [%rd27+16];
	st.f64 	[%rd25+16], %fd163;
	ld.global.f64 	%fd164, [%rd24+16];
	st.f64 	[%rd26+16], %fd164;
$L__BB0_28:
	@%p23 bra 	$L__BB0_30;
	mov.b64 	%rd158, 0;
	st.u64 	[%rd25+24], %rd158;
	mov.b64 	%rd159, 4607182418800017408;
	st.u64 	[%rd26+24], %rd159;
	bra.uni 	$L__BB0_31;
$L__BB0_30:
	ld.global.f64 	%fd165, [%rd27+24];
	st.f64 	[%rd25+24], %fd165;
	ld.global.f64 	%fd166, [%rd24+24];
	st.f64 	[%rd26+24], %fd166;
$L__BB0_31:
	add.s32 	%r160, %r160, 4;
$L__BB0_32:
	setp.eq.s32 	%p27, %r26, 0;
	@%p27 bra 	$L__BB0_45;
	setp.eq.s32 	%p28, %r26, 1;
	@%p28 bra 	$L__BB0_41;
	setp.gt.s32 	%p29, %r7, 0;
	@%p29 bra 	$L__BB0_36;
	mul.wide.u32 	%rd160, %r160, 8;
	add.s64 	%rd161, %rd71, %rd160;
	mov.b64 	%rd162, 0;
	st.u64 	[%rd161], %rd162;
	add.s64 	%rd163, %rd79, %rd160;
	mov.b64 	%rd164, 4607182418800017408;
	st.u64 	[%rd163], %rd164;
	bra.uni 	$L__BB0_37;
$L__BB0_36:
	add.s32 	%r113, %r160, %r20;
	mul.wide.s32 	%rd165, %r113, 8;
	add.s64 	%rd166, %rd10, %rd165;
	ld.global.f64 	%fd167, [%rd166];
	mul.wide.u32 	%rd167, %r160, 8;
	add.s64 	%rd168, %rd71, %rd167;
	st.f64 	[%rd168], %fd167;
	add.s64 	%rd169, %rd9, %rd165;
	ld.global.f64 	%fd168, [%rd169];
	add.s64 	%rd170, %rd79, %rd167;
	st.f64 	[%rd170], %fd168;
$L__BB0_37:
	@%p29 bra 	$L__BB0_39;
	mul.wide.u32 	%rd171, %r160, 8;
	add.s64 	%rd172, %rd71, %rd171;
	mov.b64 	%rd173, 0;
	st.u64 	[%rd172+8], %rd173;
	add.s64 	%rd174, %rd79, %rd171;
	mov.b64 	%rd175, 4607182418800017408;
	st.u64 	[%rd174+8], %rd175;
	bra.uni 	$L__BB0_40;
$L__BB0_39:
	cvt.s64.s32 	%rd176, %r20;
	cvt.s64.s32 	%rd177, %r160;
	add.s64 	%rd178, %rd177, %rd176;
	shl.b64 	%rd179, %rd178, 3;
	add.s64 	%rd180, %rd10, %rd179;
	ld.global.f64 	%fd169, [%rd180+8];
	mul.wide.u32 	%rd181, %r160, 8;
	add.s64 	%rd182, %rd71, %rd181;
	st.f64 	[%rd182+8], %fd169;
	add.s64 	%rd183, %rd9, %rd179;
	ld.global.f64 	%fd170, [%rd183+8];
	add.s64 	%rd184, %rd79, %rd181;
	st.f64 	[%rd184+8], %fd170;
$L__BB0_40:
	add.s32 	%r160, %r160, 2;
$L__BB0_41:
	and.b32  	%r114, %r2, 1;
	setp.eq.b32 	%p31, %r114, 1;
	not.pred 	%p32, %p31;
	@%p32 bra 	$L__BB0_45;
	setp.gt.s32 	%p33, %r7, 0;
	@%p33 bra 	$L__BB0_44;
	mul.wide.u32 	%rd185, %r160, 8;
	add.s64 	%rd186, %rd71, %rd185;
	mov.b64 	%rd187, 0;
	st.u64 	[%rd186], %rd187;
	add.s64 	%rd188, %rd79, %rd185;
	mov.b64 	%rd189, 4607182418800017408;
	st.u64 	[%rd188], %rd189;
	bra.uni 	$L__BB0_45;
$L__BB0_44:
	add.s32 	%r115, %r160, %r20;
	mul.wide.s32 	%rd190, %r115, 8;
	add.s64 	%rd191, %rd10, %rd190;
	ld.global.f64 	%fd171, [%rd191];
	mul.wide.u32 	%rd192, %r160, 8;
	add.s64 	%rd193, %rd71, %rd192;
	st.f64 	[%rd193], %fd171;
	add.s64 	%rd194, %rd9, %rd190;
	ld.global.f64 	%fd172, [%rd194];
	add.s64 	%rd195, %rd79, %rd192;
	st.f64 	[%rd195], %fd172;
$L__BB0_45:
	setp.eq.s32 	%p34, %r3, 0;
	@%p34 bra 	$L__BB0_57;
	add.s32 	%r117, %r8, -1;
	mul.lo.s32 	%r31, %r117, %r3;
	and.b32  	%r32, %r3, 7;
	setp.lt.u32 	%p35, %r3, 8;
	mov.b32 	%r164, 0;
	@%p35 bra 	$L__BB0_49;
	and.b32  	%r164, %r3, -8;
	mov.b32 	%r167, 0;
$L__BB0_48:
	.pragma "nounroll";
	add.s32 	%r119, %r167, %r31;
	mul.wide.s32 	%rd196, %r119, 8;
	add.s64 	%rd197, %rd8, %rd196;
	ld.global.f64 	%fd173, [%rd197];
	mul.wide.u32 	%rd198, %r167, 8;
	add.s64 	%rd199, %rd73, %rd198;
	st.f64 	[%rd199], %fd173;
	add.s64 	%rd200, %rd7, %rd196;
	ld.global.f64 	%fd174, [%rd200];
	add.s64 	%rd201, %rd80, %rd198;
	st.f64 	[%rd201], %fd174;
	ld.global.f64 	%fd175, [%rd197+8];
	st.f64 	[%rd199+8], %fd175;
	ld.global.f64 	%fd176, [%rd200+8];
	st.f64 	[%rd201+8], %fd176;
	ld.global.f64 	%fd177, [%rd197+16];
	st.f64 	[%rd199+16], %fd177;
	ld.global.f64 	%fd178, [%rd200+16];
	st.f64 	[%rd201+16], %fd178;
	ld.global.f64 	%fd179, [%rd197+24];
	st.f64 	[%rd199+24], %fd179;
	ld.global.f64 	%fd180, [%rd200+24];
	st.f64 	[%rd201+24], %fd180;
	ld.global.f64 	%fd181, [%rd197+32];
	st.f64 	[%rd199+32], %fd181;
	ld.global.f64 	%fd182, [%rd200+32];
	st.f64 	[%rd201+32], %fd182;
	ld.global.f64 	%fd183, [%rd197+40];
	st.f64 	[%rd199+40], %fd183;
	ld.global.f64 	%fd184, [%rd200+40];
	st.f64 	[%rd201+40], %fd184;
	ld.global.f64 	%fd185, [%rd197+48];
	st.f64 	[%rd199+48], %fd185;
	ld.global.f64 	%fd186, [%rd200+48];
	st.f64 	[%rd201+48], %fd186;
	ld.global.f64 	%fd187, [%rd197+56];
	st.f64 	[%rd199+56], %fd187;
	ld.global.f64 	%fd188, [%rd200+56];
	st.f64 	[%rd201+56], %fd188;
	add.s32 	%r167, %r167, 8;
	setp.eq.s32 	%p36, %r167, %r164;
	@%p36 bra 	$L__BB0_49;
	bra.uni 	$L__BB0_48;
$L__BB0_49:
	setp.eq.s32 	%p37, %r32, 0;
	@%p37 bra 	$L__BB0_57;
	and.b32  	%r37, %r3, 3;
	setp.lt.u32 	%p38, %r32, 4;
	@%p38 bra 	$L__BB0_52;
	add.s32 	%r120, %r164, %r31;
	mul.wide.s32 	%rd202, %r120, 8;
	add.s64 	%rd203, %rd8, %rd202;
	ld.global.f64 	%fd189, [%rd203];
	mul.wide.u32 	%rd204, %r164, 8;
	add.s64 	%rd205, %rd73, %rd204;
	st.f64 	[%rd205], %fd189;
	add.s64 	%rd206, %rd7, %rd202;
	ld.global.f64 	%fd190, [%rd206];
	add.s64 	%rd207, %rd80, %rd204;
	st.f64 	[%rd207], %fd190;
	ld.global.f64 	%fd191, [%rd203+8];
	st.f64 	[%rd205+8], %fd191;
	ld.global.f64 	%fd192, [%rd206+8];
	st.f64 	[%rd207+8], %fd192;
	ld.global.f64 	%fd193, [%rd203+16];
	st.f64 	[%rd205+16], %fd193;
	ld.global.f64 	%fd194, [%rd206+16];
	st.f64 	[%rd207+16], %fd194;
	ld.global.f64 	%fd195, [%rd203+24];
	st.f64 	[%rd205+24], %fd195;
	ld.global.f64 	%fd196, [%rd206+24];
	st.f64 	[%rd207+24], %fd196;
	add.s32 	%r164, %r164, 4;
$L__BB0_52:
	setp.eq.s32 	%p39, %r37, 0;
	@%p39 bra 	$L__BB0_57;
	setp.eq.s32 	%p40, %r37, 1;
	@%p40 bra 	$L__BB0_55;
	add.s32 	%r121, %r164, %r31;
	mul.wide.s32 	%rd208, %r121, 8;
	add.s64 	%rd209, %rd8, %rd208;
	ld.global.f64 	%fd197, [%rd209];
	mul.wide.u32 	%rd210, %r164, 8;
	add.s64 	%rd211, %rd73, %rd210;
	st.f64 	[%rd211], %fd197;
	add.s64 	%rd212, %rd7, %rd208;
	ld.global.f64 	%fd198, [%rd212];
	add.s64 	%rd213, %rd80, %rd210;
	st.f64 	[%rd213], %fd198;
	ld.global.f64 	%fd199, [%rd209+8];
	st.f64 	[%rd211+8], %fd199;
	ld.global.f64 	%fd200, [%rd212+8];
	st.f64 	[%rd213+8], %fd200;
	add.s32 	%r164, %r164, 2;
$L__BB0_55:
	and.b32  	%r122, %r3, 1;
	setp.eq.b32 	%p41, %r122, 1;
	not.pred 	%p42, %p41;
	@%p42 bra 	$L__BB0_57;
	add.s32 	%r123, %r164, %r31;
	mul.wide.s32 	%rd214, %r123, 8;
	add.s64 	%rd215, %rd8, %rd214;
	ld.global.f64 	%fd201, [%rd215];
	mul.wide.u32 	%rd216, %r164, 8;
	add.s64 	%rd217, %rd73, %rd216;
	st.f64 	[%rd217], %fd201;
	add.s64 	%rd218, %rd7, %rd214;
	ld.global.f64 	%fd202, [%rd218];
	add.s64 	%rd219, %rd80, %rd216;
	st.f64 	[%rd219], %fd202;
$L__BB0_57:
	setp.eq.s32 	%p43, %r4, 0;
	@%p43 bra 	$L__BB0_92;
	add.s32 	%r125, %r9, -1;
	mul.lo.s32 	%r42, %r125, %r4;
	and.b32  	%r43, %r4, 7;
	setp.lt.u32 	%p44, %r4, 8;
	mov.b32 	%r168, 0;
	@%p44 bra 	$L__BB0_84;
	and.b32  	%r168, %r4, -8;
	mov.b32 	%r171, 0;
	bra.uni 	$L__BB0_83;
$L__BB0_60:
	mul.wide.u32 	%rd108, %r163, 8;
	add.s64 	%rd109, %rd71, %rd108;
	mov.b64 	%rd110, 0;
	st.u64 	[%rd109], %rd110;
	add.s64 	%rd111, %rd79, %rd108;
	mov.b64 	%rd112, 4607182418800017408;
	st.u64 	[%rd111], %rd112;
$L__BB0_61:
	setp.gt.s32 	%p13, %r7, 0;
	cvt.u64.u32 	%rd120, %r163;
	add.s64 	%rd121, %rd120, %rd119;
	shl.b64 	%rd122, %rd121, 3;
	add.s64 	%rd28, %rd9, %rd122;
	mul.wide.u32 	%rd123, %r163, 8;
	add.s64 	%rd29, %rd71, %rd123;
	add.s64 	%rd30, %rd79, %rd123;
	add.s64 	%rd31, %rd10, %rd122;
	@%p13 bra 	$L__BB0_63;
	mov.b64 	%rd124, 0;
	st.u64 	[%rd29+8], %rd124;
	mov.b64 	%rd125, 4607182418800017408;
	st.u64 	[%rd30+8], %rd125;
	bra.uni 	$L__BB0_64;
$L__BB0_63:
	ld.global.f64 	%fd145, [%rd31+8];
	st.f64 	[%rd29+8], %fd145;
	ld.global.f64 	%fd146, [%rd28+8];
	st.f64 	[%rd30+8], %fd146;
$L__BB0_64:
	@%p13 bra 	$L__BB0_66;
	mov.b64 	%rd126, 0;
	st.u64 	[%rd29+16], %rd126;
	mov.b64 	%rd127, 4607182418800017408;
	st.u64 	[%rd30+16], %rd127;
	bra.uni 	$L__BB0_67;
$L__BB0_66:
	ld.global.f64 	%fd147, [%rd31+16];
	st.f64 	[%rd29+16], %fd147;
	ld.global.f64 	%fd148, [%rd28+16];
	st.f64 	[%rd30+16], %fd148;
$L__BB0_67:
	@%p13 bra 	$L__BB0_69;
	mov.b64 	%rd128, 0;
	st.u64 	[%rd29+24], %rd128;
	mov.b64 	%rd129, 4607182418800017408;
	st.u64 	[%rd30+24], %rd129;
	bra.uni 	$L__BB0_70;
$L__BB0_69:
	ld.global.f64 	%fd149, [%rd31+24];
	st.f64 	[%rd29+24], %fd149;
	ld.global.f64 	%fd150, [%rd28+24];
	st.f64 	[%rd30+24], %fd150;
$L__BB0_70:
	@%p13 bra 	$L__BB0_72;
	mov.b64 	%rd130, 0;
	st.u64 	[%rd29+32], %rd130;
	mov.b64 	%rd131, 4607182418800017408;
	st.u64 	[%rd30+32], %rd131;
	bra.uni 	$L__BB0_73;
$L__BB0_72:
	ld.global.f64 	%fd151, [%rd31+32];
	st.f64 	[%rd29+32], %fd151;
	ld.global.f64 	%fd152, [%rd28+32];
	st.f64 	[%rd30+32], %fd152;
$L__BB0_73:
	@%p13 bra 	$L__BB0_75;
	mov.b64 	%rd132, 0;
	st.u64 	[%rd29+40], %rd132;
	mov.b64 	%rd133, 4607182418800017408;
	st.u64 	[%rd30+40], %rd133;
	bra.uni 	$L__BB0_76;
$L__BB0_75:
	ld.global.f64 	%fd153, [%rd31+40];
	st.f64 	[%rd29+40], %fd153;
	ld.global.f64 	%fd154, [%rd28+40];
	st.f64 	[%rd30+40], %fd154;
$L__BB0_76:
	@%p13 bra 	$L__BB0_78;
	mov.b64 	%rd134, 0;
	st.u64 	[%rd29+48], %rd134;
	mov.b64 	%rd135, 4607182418800017408;
	st.u64 	[%rd30+48], %rd135;
	bra.uni 	$L__BB0_79;
$L__BB0_78:
	ld.global.f64 	%fd155, [%rd31+48];
	st.f64 	[%rd29+48], %fd155;
	ld.global.f64 	%fd156, [%rd28+48];
	st.f64 	[%rd30+48], %fd156;
$L__BB0_79:
	@%p13 bra 	$L__BB0_81;
	mov.b64 	%rd136, 0;
	st.u64 	[%rd29+56], %rd136;
	mov.b64 	%rd137, 4607182418800017408;
	st.u64 	[%rd30+56], %rd137;
	bra.uni 	$L__BB0_82;
$L__BB0_81:
	ld.global.f64 	%fd157, [%rd31+56];
	st.f64 	[%rd29+56], %fd157;
	ld.global.f64 	%fd158, [%rd28+56];
	st.f64 	[%rd30+56], %fd158;
$L__BB0_82:
	add.s32 	%r163, %r163, 8;
	setp.eq.s32 	%p20, %r163, %r160;
	@%p20 bra 	$L__BB0_17;
	bra.uni 	$L__BB0_15;
$L__BB0_83:
	.pragma "nounroll";
	add.s32 	%r127, %r171, %r42;
	mul.wide.s32 	%rd220, %r127, 8;
	add.s64 	%rd221, %rd6, %rd220;
	ld.global.f64 	%fd203, [%rd221];
	mul.wide.u32 	%rd222, %r171, 8;
	add.s64 	%rd223, %rd75, %rd222;
	st.f64 	[%rd223], %fd203;
	add.s64 	%rd224, %rd5, %rd220;
	ld.global.f64 	%fd204, [%rd224];
	add.s64 	%rd225, %rd81, %rd222;
	st.f64 	[%rd225], %fd204;
	ld.global.f64 	%fd205, [%rd221+8];
	st.f64 	[%rd223+8], %fd205;
	ld.global.f64 	%fd206, [%rd224+8];
	st.f64 	[%rd225+8], %fd206;
	ld.global.f64 	%fd207, [%rd221+16];
	st.f64 	[%rd223+16], %fd207;
	ld.global.f64 	%fd208, [%rd224+16];
	st.f64 	[%rd225+16], %fd208;
	ld.global.f64 	%fd209, [%rd221+24];
	st.f64 	[%rd223+24], %fd209;
	ld.global.f64 	%fd210, [%rd224+24];
	st.f64 	[%rd225+24], %fd210;
	ld.global.f64 	%fd211, [%rd221+32];
	st.f64 	[%rd223+32], %fd211;
	ld.global.f64 	%fd212, [%rd224+32];
	st.f64 	[%rd225+32], %fd212;
	ld.global.f64 	%fd213, [%rd221+40];
	st.f64 	[%rd223+40], %fd213;
	ld.global.f64 	%fd214, [%rd224+40];
	st.f64 	[%rd225+40], %fd214;
	ld.global.f64 	%fd215, [%rd221+48];
	st.f64 	[%rd223+48], %fd215;
	ld.global.f64 	%fd216, [%rd224+48];
	st.f64 	[%rd225+48], %fd216;
	ld.global.f64 	%fd217, [%rd221+56];
	st.f64 	[%rd223+56], %fd217;
	ld.global.f64 	%fd218, [%rd224+56];
	st.f64 	[%rd225+56], %fd218;
	add.s32 	%r171, %r171, 8;
	setp.eq.s32 	%p45, %r171, %r168;
	@%p45 bra 	$L__BB0_84;
	bra.uni 	$L__BB0_83;
$L__BB0_84:
	setp.eq.s32 	%p46, %r43, 0;
	@%p46 bra 	$L__BB0_92;
	and.b32  	%r48, %r4, 3;
	setp.lt.u32 	%p47, %r43, 4;
	@%p47 bra 	$L__BB0_87;
	add.s32 	%r128, %r168, %r42;
	mul.wide.s32 	%rd226, %r128, 8;
	add.s64 	%rd227, %rd6, %rd226;
	ld.global.f64 	%fd219, [%rd227];
	mul.wide.u32 	%rd228, %r168, 8;
	add.s64 	%rd229, %rd75, %rd228;
	st.f64 	[%rd229], %fd219;
	add.s64 	%rd230, %rd5, %rd226;
	ld.global.f64 	%fd220, [%rd230];
	add.s64 	%rd231, %rd81, %rd228;
	st.f64 	[%rd231], %fd220;
	ld.global.f64 	%fd221, [%rd227+8];
	st.f64 	[%rd229+8], %fd221;
	ld.global.f64 	%fd222, [%rd230+8];
	st.f64 	[%rd231+8], %fd222;
	ld.global.f64 	%fd223, [%rd227+16];
	st.f64 	[%rd229+16], %fd223;
	ld.global.f64 	%fd224, [%rd230+16];
	st.f64 	[%rd231+16], %fd224;
	ld.global.f64 	%fd225, [%rd227+24];
	st.f64 	[%rd229+24], %fd225;
	ld.global.f64 	%fd226, [%rd230+24];
	st.f64 	[%rd231+24], %fd226;
	add.s32 	%r168, %r168, 4;
$L__BB0_87:
	setp.eq.s32 	%p48, %r48, 0;
	@%p48 bra 	$L__BB0_92;
	setp.eq.s32 	%p49, %r48, 1;
	@%p49 bra 	$L__BB0_90;
	add.s32 	%r129, %r168, %r42;
	mul.wide.s32 	%rd232, %r129, 8;
	add.s64 	%rd233, %rd6, %rd232;
	ld.global.f64 	%fd227, [%rd233];
	mul.wide.u32 	%rd234, %r168, 8;
	add.s64 	%rd235, %rd75, %rd234;
	st.f64 	[%rd235], %fd227;
	add.s64 	%rd236, %rd5, %rd232;
	ld.global.f64 	%fd228, [%rd236];
	add.s64 	%rd237, %rd81, %rd234;
	st.f64 	[%rd237], %fd228;
	ld.global.f64 	%fd229, [%rd233+8];
	st.f64 	[%rd235+8], %fd229;
	ld.global.f64 	%fd230, [%rd236+8];
	st.f64 	[%rd237+8], %fd230;
	add.s32 	%r168, %r168, 2;
$L__BB0_90:
	and.b32  	%r130, %r4, 1;
	setp.eq.b32 	%p50, %r130, 1;
	not.pred 	%p51, %p50;
	@%p51 bra 	$L__BB0_92;
	add.s32 	%r131, %r168, %r42;
	mul.wide.s32 	%rd238, %r131, 8;
	add.s64 	%rd239, %rd6, %rd238;
	ld.global.f64 	%fd231, [%rd239];
	mul.wide.u32 	%rd240, %r168, 8;
	add.s64 	%rd241, %rd75, %rd240;
	st.f64 	[%rd241], %fd231;
	add.s64 	%rd242, %rd5, %rd238;
	ld.global.f64 	%fd232, [%rd242];
	add.s64 	%rd243, %rd81, %rd240;
	st.f64 	[%rd243], %fd232;
$L__BB0_92:
	setp.eq.s32 	%p52, %r5, 0;
	@%p52 bra 	$L__BB0_104;
	add.s32 	%r133, %r10, -1;
	mul.lo.s32 	%r53, %r133, %r5;
	and.b32  	%r54, %r5, 7;
	setp.lt.u32 	%p53, %r5, 8;
	mov.b32 	%r173, 0;
	@%p53 bra 	$L__BB0_96;
	and.b32  	%r173, %r5, -8;
	mov.b32 	%r172, 0;
$L__BB0_95:
	.pragma "nounroll";
	add.s32 	%r135, %r172, %r53;
	mul.wide.s32 	%rd244, %r135, 8;
	add.s64 	%rd245, %rd4, %rd244;
	ld.global.f64 	%fd233, [%rd245];
	mul.wide.u32 	%rd246, %r172, 8;
	add.s64 	%rd247, %rd77, %rd246;
	st.f64 	[%rd247], %fd233;
	add.s64 	%rd248, %rd3, %rd244;
	ld.global.f64 	%fd234, [%rd248];
	add.s64 	%rd249, %rd82, %rd246;
	st.f64 	[%rd249], %fd234;
	ld.global.f64 	%fd235, [%rd245+8];
	st.f64 	[%rd247+8], %fd235;
	ld.global.f64 	%fd236, [%rd248+8];
	st.f64 	[%rd249+8], %fd236;
	ld.global.f64 	%fd237, [%rd245+16];
	st.f64 	[%rd247+16], %fd237;
	ld.global.f64 	%fd238, [%rd248+16];
	st.f64 	[%rd249+16], %fd238;
	ld.global.f64 	%fd239, [%rd245+24];
	st.f64 	[%rd247+24], %fd239;
	ld.global.f64 	%fd240, [%rd248+24];
	st.f64 	[%rd249+24], %fd240;
	ld.global.f64 	%fd241, [%rd245+32];
	st.f64 	[%rd247+32], %fd241;
	ld.global.f64 	%fd242, [%rd248+32];
	st.f64 	[%rd249+32], %fd242;
	ld.global.f64 	%fd243, [%rd245+40];
	st.f64 	[%rd247+40], %fd243;
	ld.global.f64 	%fd244, [%rd248+40];
	st.f64 	[%rd249+40], %fd244;
	ld.global.f64 	%fd245, [%rd245+48];
	st.f64 	[%rd247+48], %fd245;
	ld.global.f64 	%fd246, [%rd248+48];
	st.f64 	[%rd249+48], %fd246;
	ld.global.f64 	%fd247, [%rd245+56];
	st.f64 	[%rd247+56], %fd247;
	ld.global.f64 	%fd248, [%rd248+56];
	st.f64 	[%rd249+56], %fd248;
	add.s32 	%r172, %r172, 8;
	setp.ne.s32 	%p54, %r172, %r173;
	@%p54 bra 	$L__BB0_95;
$L__BB0_96:
	setp.eq.s32 	%p55, %r54, 0;
	@%p55 bra 	$L__BB0_104;
	and.b32  	%r61, %r5, 3;
	setp.lt.u32 	%p56, %r54, 4;
	@%p56 bra 	$L__BB0_99;
	add.s32 	%r136, %r173, %r53;
	mul.wide.s32 	%rd250, %r136, 8;
	add.s64 	%rd251, %rd4, %rd250;
	ld.global.f64 	%fd249, [%rd251];
	mul.wide.u32 	%rd252, %r173, 8;
	add.s64 	%rd253, %rd77, %rd252;
	st.f64 	[%rd253], %fd249;
	add.s64 	%rd254, %rd3, %rd250;
	ld.global.f64 	%fd250, [%rd254];
	add.s64 	%rd255, %rd82, %rd252;
	st.f64 	[%rd255], %fd250;
	ld.global.f64 	%fd251, [%rd251+8];
	st.f64 	[%rd253+8], %fd251;
	ld.global.f64 	%fd252, [%rd254+8];
	st.f64 	[%rd255+8], %fd252;
	ld.global.f64 	%fd253, [%rd251+16];
	st.f64 	[%rd253+16], %fd253;
	ld.global.f64 	%fd254, [%rd254+16];
	st.f64 	[%rd255+16], %fd254;
	ld.global.f64 	%fd255, [%rd251+24];
	st.f64 	[%rd253+24], %fd255;
	ld.global.f64 	%fd256, [%rd254+24];
	st.f64 	[%rd255+24], %fd256;
	add.s32 	%r173, %r173, 4;
$L__BB0_99:
	setp.eq.s32 	%p57, %r61, 0;
	@%p57 bra 	$L__BB0_104;
	setp.eq.s32 	%p58, %r61, 1;
	@%p58 bra 	$L__BB0_102;
	add.s32 	%r137, %r173, %r53;
	mul.wide.s32 	%rd256, %r137, 8;
	add.s64 	%rd257, %rd4, %rd256;
	ld.global.f64 	%fd257, [%rd257];
	mul.wide.u32 	%rd258, %r173, 8;
	add.s64 	%rd259, %rd77, %rd258;
	st.f64 	[%rd259], %fd257;
	add.s64 	%rd260, %rd3, %rd256;
	ld.global.f64 	%fd258, [%rd260];
	add.s64 	%rd261, %rd82, %rd258;
	st.f64 	[%rd261], %fd258;
	ld.global.f64 	%fd259, [%rd257+8];
	st.f64 	[%rd259+8], %fd259;
	ld.global.f64 	%fd260, [%rd260+8];
	st.f64 	[%rd261+8], %fd260;
	add.s32 	%r173, %r173, 2;
$L__BB0_102:
	and.b32  	%r138, %r5, 1;
	setp.eq.b32 	%p59, %r138, 1;
	not.pred 	%p60, %p59;
	@%p60 bra 	$L__BB0_104;
	add.s32 	%r139, %r173, %r53;
	mul.wide.s32 	%rd262, %r139, 8;
	add.s64 	%rd263, %rd4, %rd262;
	ld.global.f64 	%fd261, [%rd263];
	mul.wide.u32 	%rd264, %r173, 8;
	add.s64 	%rd265, %rd77, %rd264;
	st.f64 	[%rd265], %fd261;
	add.s64 	%rd266, %rd3, %rd262;
	ld.global.f64 	%fd262, [%rd266];
	add.s64 	%rd267, %rd82, %rd264;
	st.f64 	[%rd267], %fd262;
$L__BB0_104:
	setp.eq.s32 	%p61, %r1, 0;
	@%p61 bra 	$L__BB0_143;
	setp.eq.s32 	%p62, %r5, 0;
	setp.eq.s32 	%p63, %r4, 0;
	setp.eq.s32 	%p64, %r3, 0;
	setp.eq.s32 	%p65, %r2, 0;
	mul.lo.s32 	%r140, %r2, %r1;
	mul.lo.s32 	%r141, %r140, %r3;
	mul.lo.s32 	%r142, %r141, %r4;
	mul.lo.s32 	%r143, %r142, %r5;
	mul.lo.s32 	%r66, %r143, %r6;
	or.pred  	%p66, %p65, %p64;
	or.pred  	%p67, %p66, %p63;
	or.pred  	%p68, %p67, %p62;
	@%p68 bra 	$L__BB0_143;
	mov.b32 	%r176, 0;
	mov.u32 	%r193, %r176;
$L__BB0_107:
	mul.wide.u32 	%rd268, %r176, 8;
	add.s64 	%rd32, %rd69, %rd268;
	add.s64 	%rd33, %rd78, %rd268;
	mov.b32 	%r178, 0;
$L__BB0_108:
	mul.wide.u32 	%rd269, %r178, 8;
	add.s64 	%rd34, %rd71, %rd269;
	add.s64 	%rd35, %rd79, %rd269;
	mov.b32 	%r180, 0;
$L__BB0_109:
	mul.wide.u32 	%rd270, %r180, 8;
	add.s64 	%rd36, %rd73, %rd270;
	add.s64 	%rd37, %rd80, %rd270;
	mov.b32 	%r182, 0;
$L__BB0_110:
	setp.lt.u32 	%p69, %r5, 4;
	mul.wide.u32 	%rd271, %r182, 8;
	add.s64 	%rd38, %rd75, %rd271;
	add.s64 	%rd39, %rd81, %rd271;
	mov.b32 	%r191, 0;
	@%p69 bra 	$L__BB0_125;
	and.b32  	%r150, %r5, -4;
	neg.s32 	%r185, %r150;
	add.s64 	%rd288, %rd82, 16;
	add.s64 	%rd287, %rd77, 16;
	add.s32 	%r184, %r66, %r193;
$L__BB0_112:
	.pragma "nounroll";
	setp.lt.s32 	%p70, %r7, 1;
	@%p70 bra 	$L__BB0_114;
	ld.f64 	%fd379, [%rd32];
	ld.f64 	%fd380, [%rd34];
	ld.f64 	%fd378, [%rd36];
	ld.f64 	%fd377, [%rd38];
	ld.f64 	%fd376, [%rd287+-16];
	mov.f64 	%fd375, 0d3F667847397A7511;
	bra.uni 	$L__BB0_115;
$L__BB0_114:
	ld.f64 	%fd379, [%rd32];
	ld.f64 	%fd380, [%rd34];
	ld.f64 	%fd378, [%rd36];
	ld.f64 	%fd377, [%rd38];
	ld.f64 	%fd376, [%rd287+-16];
	mov.f64 	%fd375, 0d3F61F9D29461F741;
$L__BB0_115:
	mul.wide.s32 	%rd272, %r184, 8;
	add.s64 	%rd273, %rd2, %rd272;
	add.s64 	%rd44, %rd273, 16;
	add.s64 	%rd274, %rd1, %rd272;
	add.s64 	%rd45, %rd274, 16;
	setp.gt.s32 	%p71, %r7, 0;
	add.f64 	%fd265, %fd379, %fd380;
	add.f64 	%fd266, %fd378, %fd265;
	add.f64 	%fd267, %fd377, %fd266;
	add.f64 	%fd268, %fd376, %fd267;
	add.f64 	%fd269, %fd375, %fd268;
	st.global.f64 	[%rd273], %fd269;
	ld.f64 	%fd270, [%rd33];
	ld.f64 	%fd271, [%rd35];
	mul.f64 	%fd272, %fd270, %fd271;
	ld.f64 	%fd273, [%rd37];
	mul.f64 	%fd274, %fd272, %fd273;
	ld.f64 	%fd275, [%rd39];
	mul.f64 	%fd276, %fd274, %fd275;
	ld.f64 	%fd277, [%rd288+-16];
	mul.f64 	%fd278, %fd276, %fd277;
	st.global.f64 	[%rd274], %fd278;
	@%p71 bra 	$L__BB0_117;
	ld.f64 	%fd385, [%rd32];
	ld.f64 	%fd386, [%rd34];
	ld.f64 	%fd384, [%rd36];
	ld.f64 	%fd383, [%rd38];
	ld.f64 	%fd382, [%rd287+-8];
	mov.f64 	%fd381, 0d3F61F9D29461F741;
	bra.uni 	$L__BB0_118;
$L__BB0_117:
	ld.f64 	%fd385, [%rd32];
	ld.f64 	%fd386, [%rd34];
	ld.f64 	%fd384, [%rd36];
	ld.f64 	%fd383, [%rd38];
	ld.f64 	%fd382, [%rd287+-8];
	mov.f64 	%fd381, 0d3F667847397A7511;
$L__BB0_118:
	add.f64 	%fd281, %fd385, %fd386;
	add.f64 	%fd282, %fd384, %fd281;
	add.f64 	%fd283, %fd383, %fd282;
	add.f64 	%fd284, %fd382, %fd283;
	add.f64 	%fd285, %fd381, %fd284;
	st.global.f64 	[%rd44+-8], %fd285;
	ld.f64 	%fd286, [%rd33];
	ld.f64 	%fd287, [%rd35];
	mul.f64 	%fd288, %fd286, %fd287;
	ld.f64 	%fd289, [%rd37];
	mul.f64 	%fd290, %fd288, %fd289;
	ld.f64 	%fd291, [%rd39];
	mul.f64 	%fd292, %fd290, %fd291;
	ld.f64 	%fd293, [%rd288+-8];
	mul.f64 	%fd294, %fd292, %fd293;
	st.global.f64 	[%rd45+-8], %fd294;
	@%p71 bra 	$L__BB0_120;
	ld.f64 	%fd391, [%rd32];
	ld.f64 	%fd392, [%rd34];
	ld.f64 	%fd390, [%rd36];
	ld.f64 	%fd389, [%rd38];
	ld.f64 	%fd388, [%rd287];
	mov.f64 	%fd387, 0d3F61F9D29461F741;
	bra.uni 	$L__BB0_121;
$L__BB0_120:
	ld.f64 	%fd391, [%rd32];
	ld.f64 	%fd392, [%rd34];
	ld.f64 	%fd390, [%rd36];
	ld.f64 	%fd389, [%rd38];
	ld.f64 	%fd388, [%rd287];
	mov.f64 	%fd387, 0d3F667847397A7511;
$L__BB0_121:
	add.f64 	%fd297, %fd391, %fd392;
	add.f64 	%fd298, %fd390, %fd297;
	add.f64 	%fd299, %fd389, %fd298;
	add.f64 	%fd300, %fd388, %fd299;
	add.f64 	%fd301, %fd387, %fd300;
	st.global.f64 	[%rd44], %fd301;
	ld.f64 	%fd302, [%rd33];
	ld.f64 	%fd303, [%rd35];
	mul.f64 	%fd304, %fd302, %fd303;
	ld.f64 	%fd305, [%rd37];
	mul.f64 	%fd306, %fd304, %fd305;
	ld.f64 	%fd307, [%rd39];
	mul.f64 	%fd308, %fd306, %fd307;
	ld.f64 	%fd309, [%rd288];
	mul.f64 	%fd310, %fd308, %fd309;
	st.global.f64 	[%rd45], %fd310;
	@%p71 bra 	$L__BB0_123;
	ld.f64 	%fd397, [%rd32];
	ld.f64 	%fd398, [%rd34];
	ld.f64 	%fd396, [%rd36];
	ld.f64 	%fd395, [%rd38];
	ld.f64 	%fd394, [%rd287+8];
	mov.f64 	%fd393, 0d3F61F9D29461F741;
	bra.uni 	$L__BB0_124;
$L__BB0_123:
	ld.f64 	%fd397, [%rd32];
	ld.f64 	%fd398, [%rd34];
	ld.f64 	%fd396, [%rd36];
	ld.f64 	%fd395, [%rd38];
	ld.f64 	%fd394, [%rd287+8];
	mov.f64 	%fd393, 0d3F667847397A7511;
$L__BB0_124:
	and.b32  	%r191, %r5, -4;
	add.f64 	%fd313, %fd397, %fd398;
	add.f64 	%fd314, %fd396, %fd313;
	add.f64 	%fd315, %fd395, %fd314;
	add.f64 	%fd316, %fd394, %fd315;
	add.f64 	%fd317, %fd393, %fd316;
	st.global.f64 	[%rd44+8], %fd317;
	ld.f64 	%fd318, [%rd33];
	ld.f64 	%fd319, [%rd35];
	mul.f64 	%fd320, %fd318, %fd319;
	ld.f64 	%fd321, [%rd37];
	mul.f64 	%fd322, %fd320, %fd321;
	ld.f64 	%fd323, [%rd39];
	mul.f64 	%fd324, %fd322, %fd323;
	ld.f64 	%fd325, [%rd288+8];
	mul.f64 	%fd326, %fd324, %fd325;
	st.global.f64 	[%rd45+8], %fd326;
	add.s32 	%r193, %r193, 4;
	add.s32 	%r185, %r185, 4;
	add.s32 	%r184, %r184, 4;
	add.s64 	%rd288, %rd288, 32;
	add.s64 	%rd287, %rd287, 32;
	setp.ne.s32 	%p74, %r185, 0;
	@%p74 bra 	$L__BB0_112;
$L__BB0_125:
	and.b32  	%r152, %r5, 3;
	setp.eq.s32 	%p75, %r152, 0;
	@%p75 bra 	$L__BB0_139;
	setp.eq.s32 	%p76, %r152, 1;
	@%p76 bra 	$L__BB0_134;
	setp.gt.s32 	%p77, %r7, 0;
	mul.wide.u32 	%rd275, %r191, 8;
	add.s64 	%rd48, %rd77, %rd275;
	@%p77 bra 	$L__BB0_129;
	ld.f64 	%fd403, [%rd32];
	ld.f64 	%fd404, [%rd34];
	ld.f64 	%fd402, [%rd36];
	ld.f64 	%fd401, [%rd38];
	ld.f64 	%fd400, [%rd48];
	mov.f64 	%fd399, 0d3F61F9D29461F741;
	bra.uni 	$L__BB0_130;
$L__BB0_129:
	ld.f64 	%fd403, [%rd32];
	ld.f64 	%fd404, [%rd34];
	ld.f64 	%fd402, [%rd36];
	ld.f64 	%fd401, [%rd38];
	ld.f64 	%fd400, [%rd48];
	mov.f64 	%fd399, 0d3F667847397A7511;
$L__BB0_130:
	add.f64 	%fd329, %fd403, %fd404;
	add.f64 	%fd330, %fd402, %fd329;
	add.f64 	%fd331, %fd401, %fd330;
	add.f64 	%fd332, %fd400, %fd331;
	add.f64 	%fd333, %fd399, %fd332;
	add.s32 	%r153, %r193, %r66;
	mul.wide.s32 	%rd276, %r153, 8;
	add.s64 	%rd49, %rd2, %rd276;
	st.global.f64 	[%rd49], %fd333;
	ld.f64 	%fd334, [%rd33];
	ld.f64 	%fd335, [%rd35];
	mul.f64 	%fd336, %fd334, %fd335;
	ld.f64 	%fd337, [%rd37];
	mul.f64 	%fd338, %fd336, %fd337;
	ld.f64 	%fd339, [%rd39];
	mul.f64 	%fd340, %fd338, %fd339;
	mul.wide.u32 	%rd277, %r191, 8;
	add.s64 	%rd50, %rd82, %rd277;
	ld.f64 	%fd341, [%rd50];
	mul.f64 	%fd342, %fd340, %fd341;
	add.s64 	%rd51, %rd1, %rd276;
	st.global.f64 	[%rd51], %fd342;
	@%p77 bra 	$L__BB0_132;
	ld.f64 	%fd409, [%rd32];
	ld.f64 	%fd410, [%rd34];
	ld.f64 	%fd408, [%rd36];
	ld.f64 	%fd407, [%rd38];
	ld.f64 	%fd406, [%rd48+8];
	mov.f64 	%fd405, 0d3F61F9D29461F741;
	bra.uni 	$L__BB0_133;
$L__BB0_132:
	ld.f64 	%fd409, [%rd32];
	ld.f64 	%fd410, [%rd34];
	ld.f64 	%fd408, [%rd36];
	ld.f64 	%fd407, [%rd38];
	ld.f64 	%fd406, [%rd48+8];
	mov.f64 	%fd405, 0d3F667847397A7511;
$L__BB0_133:
	add.f64 	%fd345, %fd409, %fd410;
	add.f64 	%fd346, %fd408, %fd345;
	add.f64 	%fd347, %fd407, %fd346;
	add.f64 	%fd348, %fd406, %fd347;
	add.f64 	%fd349, %fd405, %fd348;
	st.global.f64 	[%rd49+8], %fd349;
	ld.f64 	%fd350, [%rd33];
	ld.f64 	%fd351, [%rd35];
	mul.f64 	%fd352, %fd350, %fd351;
	ld.f64 	%fd353, [%rd37];
	mul.f64 	%fd354, %fd352, %fd353;
	ld.f64 	%fd355, [%rd39];
	mul.f64 	%fd356, %fd354, %fd355;
	ld.f64 	%fd357, [%rd50+8];
	mul.f64 	%fd358, %fd356, %fd357;
	st.global.f64 	[%rd51+8], %fd358;
	add.s32 	%r193, %r193, 2;
	add.s32 	%r191, %r191, 2;
$L__BB0_134:
	and.b32  	%r154, %r5, 1;
	setp.eq.b32 	%p79, %r154, 1;
	not.pred 	%p80, %p79;
	@%p80 bra 	$L__BB0_139;
	setp.gt.s32 	%p81, %r7, 0;
	@%p81 bra 	$L__BB0_137;
	ld.f64 	%fd415, [%rd32];
	ld.f64 	%fd416, [%rd34];
	ld.f64 	%fd414, [%rd36];
	ld.f64 	%fd413, [%rd38];
	mul.wide.u32 	%rd278, %r191, 8;
	add.s64 	%rd279, %rd77, %rd278;
	ld.f64 	%fd412, [%rd279];
	mov.f64 	%fd411, 0d3F61F9D29461F741;
	bra.uni 	$L__BB0_138;
$L__BB0_137:
	ld.f64 	%fd415, [%rd32];
	ld.f64 	%fd416, [%rd34];
	ld.f64 	%fd414, [%rd36];
	ld.f64 	%fd413, [%rd38];
	mul.wide.u32 	%rd280, %r191, 8;
	add.s64 	%rd281, %rd77, %rd280;
	ld.f64 	%fd412, [%rd281];
	mov.f64 	%fd411, 0d3F667847397A7511;
$L__BB0_138:
	add.f64 	%fd361, %fd415, %fd416;
	add.f64 	%fd362, %fd414, %fd361;
	add.f64 	%fd363, %fd413, %fd362;
	add.f64 	%fd364, %fd412, %fd363;
	add.f64 	%fd365, %fd411, %fd364;
	add.s32 	%r155, %r193, %r66;
	mul.wide.s32 	%rd282, %r155, 8;
	add.s64 	%rd283, %rd2, %rd282;
	st.global.f64 	[%rd283], %fd365;
	ld.f64 	%fd366, [%rd33];
	ld.f64 	%fd367, [%rd35];
	mul.f64 	%fd368, %fd366, %fd367;
	ld.f64 	%fd369, [%rd37];
	mul.f64 	%fd370, %fd368, %fd369;
	ld.f64 	%fd371, [%rd39];
	mul.f64 	%fd372, %fd370, %fd371;
	mul.wide.u32 	%rd284, %r191, 8;
	add.s64 	%rd285, %rd82, %rd284;
	ld.f64 	%fd373, [%rd285];
	mul.f64 	%fd374, %fd372, %fd373;
	add.s64 	%rd286, %rd1, %rd282;
	st.global.f64 	[%rd286], %fd374;
	add.s32 	%r193, %r193, 1;
$L__BB0_139:
	add.s32 	%r182, %r182, 1;
	setp.ne.s32 	%p82, %r182, %r4;
	@%p82 bra 	$L__BB0_110;
	add.s32 	%r180, %r180, 1;
	setp.ne.s32 	%p83, %r180, %r3;
	@%p83 bra 	$L__BB0_109;
	add.s32 	%r178, %r178, 1;
	setp.ne.s32 	%p84, %r178, %r2;
	@%p84 bra 	$L__BB0_108;
	add.s32 	%r176, %r176, 1;
	setp.ne.s32 	%p85, %r176, %r1;
	@%p85 bra 	$L__BB0_107;
$L__BB0_143:
	ret;

}


// ===== COMPILED SASS (sm_100) =====

	.target	sm_100

	.elftype	@"ET_EXEC"


//--------------------- .note.nv.tkinfo           --------------------------
	.section	.note.nv.tkinfo,"",@"SHT_NOTE"
	.sectionflags	@"SHF_NOTE_NV_TKINFO"
	.tkinfo
        /*0018*/ 	.word	0x00000002
        /*0030*/ 	.string	""
        /*0030*/ 	.string	"ptxas"
        /*0030*/ 	.string	"Cuda compilation tools, release 13.0, V13.0.88"
        /*0030*/ 	.string	"Build cuda_13.0.r13.0/compiler.36424714_0"
        /*0030*/ 	.string	"-arch sm_100 -m 64 "



//--------------------- .note.nv.cuinfo           --------------------------
	.section	.note.nv.cuinfo,"",@"SHT_NOTE"
	.sectionflags	@"SHF_NOTE_NV_CUINFO"
        /*0018*/ 	.short	0x0002
        /*001a*/ 	.short	0x0064
        /*001c*/ 	.short	0x0082
	.zero		2


//--------------------- .nv.info                  --------------------------
	.section	.nv.info,"",@"SHT_CUDA_INFO"
	.align	4


	//----- nvinfo : EIATTR_REGCOUNT
	.align		4
        /*0000*/ 	.byte	0x04, 0x2f
        /*0002*/ 	.short	(.L_1 - .L_0)
	.align		4
.L_0:
        /*0004*/ 	.word	index@(ipc)
        /*0008*/ 	.word	0x00000048


	//----- nvinfo : EIATTR_FRAME_SIZE
	.align		4
.L_1:
        /*000c*/ 	.byte	0x04, 0x11
        /*000e*/ 	.short	(.L_3 - .L_2)
	.align		4
.L_2:
        /*0010*/ 	.word	index@(ipc)
        /*0014*/ 	.word	0x00000000


	//----- nvinfo : EIATTR_MIN_STACK_SIZE
	.align		4
.L_3:
        /*0018*/ 	.byte	0x04, 0x12
        /*001a*/ 	.short	(.L_5 - .L_4)
	.align		4
.L_4:
        /*001c*/ 	.word	index@(ipc)
        /*0020*/ 	.word	0x00000000
.L_5:


//--------------------- .nv.compat                --------------------------
	.section	.nv.compat,"",@"SHT_CUDA_COMPAT_INFO"
	.align	4
        /*0000*/ 	.byte	0x02, 0x09, 0x00, 0x00, 0x02, 0x02, 0x01, 0x00, 0x02, 0x05, 0x05, 0x00, 0x03, 0x07, 0x01, 0x01
        /*0010*/ 	.byte	0x02, 0x03, 0x00, 0x00, 0x02, 0x06, 0x01, 0x00, 0x04, 0x0b, 0x08, 0x00, 0x01, 0x00, 0x00, 0x00
        /*0020*/ 	.byte	0x00, 0x00, 0x00, 0x00


//--------------------- .nv.info.ipc              --------------------------
	.section	.nv.info.ipc,"",@"SHT_CUDA_INFO"
	.sectionflags	@""
	.align	4


	//----- nvinfo : EIATTR_CUDA_API_VERSION
	.align		4
        /*0000*/ 	.byte	0x04, 0x37
        /*0002*/ 	.short	(.L_7 - .L_6)
.L_6:
        /*0004*/ 	.word	0x00000082


	//----- nvinfo : EIATTR_KPARAM_INFO
	.align		4
.L_7:
        /*0008*/ 	.byte	0x04, 0x17
        /*000a*/ 	.short	(.L_9 - .L_8)
.L_8:
        /*000c*/ 	.word	0x00000000
        /*0010*/ 	.short	0x000d
        /*0012*/ 	.short	0x0068
        /*0014*/ 	.byte	0x00, 0xf5, 0x21, 0x00


	//----- nvinfo : EIATTR_KPARAM_INFO
	.align		4
.L_9:
        /*0018*/ 	.byte	0x04, 0x17
        /*001a*/ 	.short	(.L_11 - .L_10)
.L_10:
        /*001c*/ 	.word	0x00000000
        /*0020*/ 	.short	0x000c
        /*0022*/ 	.short	0x0060
        /*0024*/ 	.byte	0x00, 0xf5, 0x21, 0x00


	//----- nvinfo : EIATTR_KPARAM_INFO
	.align		4
.L_11:
        /*0028*/ 	.byte	0x04, 0x17
        /*002a*/ 	.short	(.L_13 - .L_12)
.L_12:
        /*002c*/ 	.word	0x00000000
        /*0030*/ 	.short	0x000b
        /*0032*/ 	.short	0x0058
        /*0034*/ 	.byte	0x00, 0xf5, 0x21, 0x00


	//----- nvinfo : EIATTR_KPARAM_INFO
	.align		4
.L_13:
        /*0038*/ 	.byte	0x04, 0x17
        /*003a*/ 	.short	(.L_15 - .L_14)
.L_14:
        /*003c*/ 	.word	0x00000000
        /*0040*/ 	.short	0x000a
        /*0042*/ 	.short	0x0050
        /*0044*/ 	.byte	0x00, 0xf5, 0x21, 0x00


	//----- nvinfo : EIATTR_KPARAM_INFO
	.align		4
.L_15:
        /*0048*/ 	.byte	0x04, 0x17
        /*004a*/ 	.short	(.L_17 - .L_16)
.L_16:
        /*004c*/ 	.word	0x00000000
        /*0050*/ 	.short	0x0009
        /*0052*/ 	.short	0x0048
        /*0054*/ 	.byte	0x00, 0xf5, 0x21, 0x00


	//----- nvinfo : EIATTR_KPARAM_INFO
	.align		4
.L_17:
        /*0058*/ 	.byte	0x04, 0x17
        /*005a*/ 	.short	(.L_19 - .L_18)
.L_18:
        /*005c*/ 	.word	0x00000000
        /*0060*/ 	.short	0x0008
        /*0062*/ 	.short	0x0040
        /*0064*/ 	.byte	0x00, 0xf5, 0x21, 0x00


	//----- nvinfo : EIATTR_KPARAM_INFO
	.align		4
.L_19:
        /*0068*/ 	.byte	0x04, 0x17
        /*006a*/ 	.short	(.L_21 - .L_20)
.L_20:
        /*006c*/ 	.word	0x00000000
        /*0070*/ 	.short	0x0007
        /*0072*/ 	.short	0x0038
        /*0074*/ 	.byte	0x00, 0xf5, 0x21, 0x00


	//----- nvinfo : EIATTR_KPARAM_INFO
	.align		4
.L_21:
        /*0078*/ 	.byte	0x04, 0x17
        /*007a*/ 	.short	(.L_23 - .L_22)
.L_22:
        /*007c*/ 	.word	0x00000000
        /*0080*/ 	.short	0x0006
        /*0082*/ 	.short	0x0030
        /*0084*/ 	.byte	0x00, 0xf5, 0x21, 0x00


	//----- nvinfo : EIATTR_KPARAM_INFO
	.align		4
.L_23:
        /*0088*/ 	.byte	0x04, 0x17
        /*008a*/ 	.short	(.L_25 - .L_24)
.L_24:
        /*008c*/ 	.word	0x00000000
        /*0090*/ 	.short	0x0005
        /*0092*/ 	.short	0x0028
        /*0094*/ 	.byte	0x00, 0xf5, 0x21, 0x00


	//----- nvinfo : EIATTR_KPARAM_INFO
	.align		4
.L_25:
        /*0098*/ 	.byte	0x04, 0x17
        /*009a*/ 	.short	(.L_27 - .L_26)
.L_26:
        /*009c*/ 	.word	0x00000000
        /*00a0*/ 	.short	0x0004
        /*00a2*/ 	.short	0x0020
        /*00a4*/ 	.byte	0x00, 0xf5, 0x21, 0x00


	//----- nvinfo : EIATTR_KPARAM_INFO
	.align		4
.L_27:
        /*00a8*/ 	.byte	0x04, 0x17
        /*00aa*/ 	.short	(.L_29 - .L_28)
.L_28:
        /*00ac*/ 	.word	0x00000000
        /*00b0*/ 	.short	0x0003
        /*00b2*/ 	.short	0x0018
        /*00b4*/ 	.byte	0x00, 0xf5, 0x21, 0x00


	//----- nvinfo : EIATTR_KPARAM_INFO
	.align		4
.L_29:
        /*00b8*/ 	.byte	0x04, 0x17
        /*00ba*/ 	.short	(.L_31 - .L_30)
.L_30:
        /*00bc*/ 	.word	0x00000000
        /*00c0*/ 	.short	0x0002
        /*00c2*/ 	.short	0x0010
        /*00c4*/ 	.byte	0x00, 0xf5, 0x21, 0x00


	//----- nvinfo : EIATTR_KPARAM_INFO
	.align		4
.L_31:
        /*00c8*/ 	.byte	0x04, 0x17
        /*00ca*/ 	.short	(.L_33 - .L_32)
.L_32:
        /*00cc*/ 	.word	0x00000000
        /*00d0*/ 	.short	0x0001
        /*00d2*/ 	.short	0x0008
        /*00d4*/ 	.byte	0x00, 0xf5, 0x21, 0x00


	//----- nvinfo : EIATTR_KPARAM_INFO
	.align		4
.L_33:
        /*00d8*/ 	.byte	0x04, 0x17
        /*00da*/ 	.short	(.L_35 - .L_34)
.L_34:
        /*00dc*/ 	.word	0x00000000
        /*00e0*/ 	.short	0x0000
        /*00e2*/ 	.short	0x0000
        /*00e4*/ 	.byte	0x00, 0xf5, 0x21, 0x00


	//----- nvinfo : EIATTR_SPARSE_MMA_MASK
	.align		4
.L_35:
        /*00e8*/ 	.byte	0x03, 0x50
        /*00ea*/ 	.short	0x0000


	//----- nvinfo : EIATTR_MAXREG_COUNT
	.align		4
        /*00ec*/ 	.byte	0x03, 0x1b
        /*00ee*/ 	.short	0x00ff


	//----- nvinfo : EIATTR_EXTERNS
	.align		4
        /*00f0*/ 	.byte	0x04, 0x0f
        /*00f2*/ 	.short	(.L_37 - .L_36)


	//   ....[0]....
	.align		4
.L_36:
        /*00f4*/ 	.word	index@(malloc)


	//----- nvinfo : EIATTR_MERCURY_ISA_VERSION
	.align		4
.L_37:
        /*00f8*/ 	.byte	0x03, 0x5f
        /*00fa*/ 	.short	0x0101


	//----- nvinfo : EIATTR_VRC_CTA_INIT_COUNT
	.align		4
        /*00fc*/ 	.byte	0x02, 0x4a
	.zero		1
	.zero		1


	//----- nvinfo : EIATTR_SYSCALL_OFFSETS
	.align		4
        /*0100*/ 	.byte	0x04, 0x46
        /*0102*/ 	.short	(.L_39 - .L_38)


	//   ....[0]....
.L_38:
        /*0104*/ 	.word	0x00000160


	//   ....[1]....
        /*0108*/ 	.word	0x000001f0


	//   ....[2]....
        /*010c*/ 	.word	0x00000280


	//   ....[3]....
        /*0110*/ 	.word	0x00000310


	//   ....[4]....
        /*0114*/ 	.word	0x000003a0


	//   ....[5]....
        /*0118*/ 	.word	0x00000450


	//   ....[6]....
        /*011c*/ 	.word	0x000004c0


	//   ....[7]....
        /*0120*/ 	.word	0x00000530


	//   ....[8]....
        /*0124*/ 	.word	0x000005a0


	//   ....[9]....
        /*0128*/ 	.word	0x00000610


	//----- nvinfo : EIATTR_EXIT_INSTR_OFFSETS
	.align		4
.L_39:
        /*012c*/ 	.byte	0x04, 0x1c
        /*012e*/ 	.short	(.L_41 - .L_40)


	//   ....[0]....
.L_40:
        /*0130*/ 	.word	0x00003290


	//   ....[1]....
        /*0134*/ 	.word	0x00003330


	//   ....[2]....
        /*0138*/ 	.word	0x00004540


	//----- nvinfo : EIATTR_CRS_STACK_SIZE
	.align		4
.L_41:
        /*013c*/ 	.byte	0x04, 0x1e
        /*013e*/ 	.short	(.L_43 - .L_42)
.L_42:
        /*0140*/ 	.word	0x00000000


	//----- nvinfo : EIATTR_CBANK_PARAM_SIZE
	.align		4
.L_43:
        /*0144*/ 	.byte	0x03, 0x19
        /*0146*/ 	.short	0x0070


	//----- nvinfo : EIATTR_PARAM_CBANK
	.align		4
        /*0148*/ 	.byte	0x04, 0x0a
        /*014a*/ 	.short	(.L_45 - .L_44)
	.align		4
.L_44:
        /*014c*/ 	.word	index@(.nv.constant0.ipc)
        /*0150*/ 	.short	0x0380
        /*0152*/ 	.short	0x0070


	//----- nvinfo : EIATTR_SW_WAR
	.align		4
.L_45:
        /*0154*/ 	.byte	0x04, 0x36
        /*0156*/ 	.short	(.L_47 - .L_46)
.L_46:
        /*0158*/ 	.word	0x00000008
.L_47:


//--------------------- .nv.callgraph             --------------------------
	.section	.nv.callgraph,"",@"SHT_CUDA_CALLGRAPH"
	.align	4
	.sectionentsize	8
	.align		4
        /*0000*/ 	.word	0x00000000
	.align		4
        /*0004*/ 	.word	0xffffffff
	.align		4
        /*0008*/ 	.word	index@(ipc)
	.align		4
        /*000c*/ 	.word	index@(malloc)
	.align		4
        /*0010*/ 	.word	0x00000000
	.align		4
        /*0014*/ 	.word	0xfffffffe
	.align		4
        /*0018*/ 	.word	0x00000000
	.align		4
        /*001c*/ 	.word	0xfffffffd
	.align		4
        /*0020*/ 	.word	0x00000000
	.align		4
        /*0024*/ 	.word	0xfffffffc


//--------------------- .nv.constant4             --------------------------
	.section	.nv.constant4,"a",@progbits
	.align	8
	.align		8
.nv.constant4:
        /*0000*/ 	.dword	malloc


//--------------------- .text.ipc                 --------------------------
	.section	.text.ipc,"ax",@progbits
	.align	128
        .global         ipc
        .type           ipc,@function
        .size           ipc,(.L_x_51 - ipc)
        .other          ipc,@"STO_CUDA_ENTRY STV_DEFAULT"
ipc:
.text.ipc:
[----:B------:R-:W0:Y:S08]  /*0000*/  LDC R1, c[0x0][0x37c] ;  /* 0x0000df00ff017b82 */ /* 0x000e300000000800 */
[----:B------:R-:W1:Y:S01]  /*0010*/  LDC.64 R10, c[0x0][0x3d0] ;  /* 0x0000f400ff0a7b82 */ /* 0x000e620000000a00 */
[----:B------:R-:W1:Y:S02]  /*0020*/  LDCU.64 UR36, c[0x0][0x358] ;  /* 0x00006b00ff2477ac */ /* 0x000e640008000a00 */
[----:B-1----:R-:W2:Y:S04]  /*0030*/  LDG.E R2, desc[UR36][R10.64] ;  /* 0x000000240a027981 */ /* 0x002ea8000c1e1900 */
[----:B------:R-:W3:Y:S04]  /*0040*/  LDG.E R0, desc[UR36][R10.64+0x4] ;  /* 0x000004240a007981 */ /* 0x000ee8000c1e1900 */
[----:B------:R-:W4:Y:S04]  /*0050*/  LDG.E R3, desc[UR36][R10.64+0x8] ;  /* 0x000008240a037981 */ /* 0x000f28000c1e1900 */
[----:B------:R-:W5:Y:S04]  /*0060*/  LDG.E R5, desc[UR36][R10.64+0x10] ;  /* 0x000010240a057981 */ /* 0x000f68000c1e1900 */
[----:B------:R-:W5:Y:S01]  /*0070*/  LDG.E R4, desc[UR36][R10.64+0xc] ;  /* 0x00000c240a047981 */ /* 0x000f62000c1e1900 */
[----:B--2---:R-:W-:-:S02]  /*0080*/  R2UR UR40, R2 ;  /* 0x00000000022872ca */ /* 0x004fc400000e0000 */
[----:B------:R-:W-:-:S04]  /*0090*/  MOV R2, 0x0 ;  /* 0x0000000000027802 */ /* 0x000fc80000000f00 */
[----:B------:R1:W2:Y:S01]  /*00a0*/  LDC.64 R6, c[0x4][R2] ;  /* 0x0100000002067b82 */ /* 0x0002a20000000a00 */
[----:B---3--:R-:W-:Y:S02]  /*00b0*/  R2UR UR41, R0 ;  /* 0x00000000002972ca */ /* 0x008fe400000e0000 */
[----:B----4-:R-:W-:-:S04]  /*00c0*/  R2UR UR42, R3 ;  /* 0x00000000032a72ca */ /* 0x010fc800000e0000 */
[----:B------:R-:W-:Y:S01]  /*00d0*/  UIMAD.WIDE UR38, UR40, 0x8, URZ ;  /* 0x00000008282678a5 */ /* 0x000fe2000f8e02ff */
[----:B-----5:R-:W-:-:S05]  /*00e0*/  R2UR UR44, R5 ;  /* 0x00000000052c72ca */ /* 0x020fca00000e0000 */
[----:B------:R-:W-:Y:S01]  /*00f0*/  IMAD.U32 R9, RZ, RZ, UR39 ;  /* 0x00000027ff097e24 */ /* 0x000fe2000f8e00ff */
[----:B------:R-:W-:Y:S01]  /*0100*/  R2UR UR43, R4 ;  /* 0x00000000042b72ca */ /* 0x000fe200000e0000 */
[----:B------:R-:W-:Y:S01]  /*0110*/  IMAD.U32 R5, RZ, RZ, UR39 ;  /* 0x00000027ff057e24 */ /* 0x000fe2000f8e00ff */
[----:B------:R-:W-:Y:S02]  /*0120*/  MOV R4, UR38 ;  /* 0x0000002600047c02 */ /* 0x000fe40008000f00 */
[----:B------:R-:W-:Y:S02]  /*0130*/  MOV R8, UR38 ;  /* 0x0000002600087c02 */ /* 0x000fe40008000f00 */
[----:B01----:R-:W-:-:S09]  /*0140*/  MOV R5, R9 ;  /* 0x0000000900057202 */ /* 0x003fd20000000f00 */
[----:B------:R-:W-:-:S07]  /*0150*/  LEPC R20, `(.L_x_0) ;  /* 0x000000001014794e */ /* 0x000fce0000000000 */
[----:B--2---:R-:W-:Y:S05]  /*0160*/  CALL.ABS.NOINC R6 ;  /* 0x0000000006007343 */ /* 0x004fea0003c00000 */
.L_x_0:
[----:B------:R0:W1:Y:S01]  /*0170*/  LDC.64 R6, c[0x4][R2] ;  /* 0x0100000002067b82 */ /* 0x0000620000000a00 */
[----:B------:R-:W-:Y:S01]  /*0180*/  IMAD.U32 R22, RZ, RZ, UR41 ;  /* 0x00000029ff167e24 */ /* 0x000fe2000f8e00ff */
[----:B------:R-:W-:Y:S01]  /*0190*/  MOV R34, R4 ;  /* 0x0000000400227202 */ /* 0x000fe20000000f00 */
[----:B------:R-:W-:Y:S02]  /*01a0*/  IMAD.MOV.U32 R35, RZ, RZ, R5 ;  /* 0x000000ffff237224 */ /* 0x000fe400078e0005 */
[----:B------:R-:W-:-:S04]  /*01b0*/  IMAD.WIDE R22, R22, 0x8, RZ ;  /* 0x0000000816167825 */ /* 0x000fc800078e02ff */
[----:B------:R-:W-:Y:S01]  /*01c0*/  IMAD.MOV.U32 R5, RZ, RZ, R23 ;  /* 0x000000ffff057224 */ /* 0x000fe200078e0017 */
[----:B0-----:R-:W-:-:S07]  /*01d0*/  MOV R4, R22 ;  /* 0x0000001600047202 */ /* 0x001fce0000000f00 */
[----:B------:R-:W-:-:S07]  /*01e0*/  LEPC R20, `(.L_x_1) ;  /* 0x000000001014794e */ /* 0x000fce0000000000 */
[----:B-1----:R-:W-:Y:S05]  /*01f0*/  CALL.ABS.NOINC R6 ;  /* 0x0000000006007343 */ /* 0x002fea0003c00000 */
.L_x_1:
[----:B------:R0:W1:Y:S01]  /*0200*/  LDC.64 R6, c[0x4][R2] ;  /* 0x0100000002067b82 */ /* 0x0000620000000a00 */
[----:B------:R-:W-:Y:S01]  /*0210*/  MOV R18, UR42 ;  /* 0x0000002a00127c02 */ /* 0x000fe20008000f00 */
[----:B------:R-:W-:Y:S01]  /*0220*/  IMAD.MOV.U32 R32, RZ, RZ, R4 ;  /* 0x000000ffff207224 */ /* 0x000fe200078e0004 */
[----:B------:R-:W-:-:S03]  /*0230*/  MOV R33, R5 ;  /* 0x0000000500217202 */ /* 0x000fc60000000f00 */
[----:B------:R-:W-:-:S04]  /*0240*/  IMAD.WIDE R18, R18, 0x8, RZ ;  /* 0x0000000812127825 */ /* 0x000fc800078e02ff */
[----:B------:R-:W-:Y:S01]  /*0250*/  IMAD.MOV.U32 R4, RZ, RZ, R18 ;  /* 0x000000ffff047224 */ /* 0x000fe200078e0012 */
[----:B0-----:R-:W-:-:S07]  /*0260*/  MOV R5, R19 ;  /* 0x0000001300057202 */ /* 0x001fce0000000f00 */
[----:B------:R-:W-:-:S07]  /*0270*/  LEPC R20, `(.L_x_2) ;  /* 0x000000001014794e */ /* 0x000fce0000000000 */
[----:B-1----:R-:W-:Y:S05]  /*0280*/  CALL.ABS.NOINC R6 ;  /* 0x0000000006007343 */ /* 0x002fea0003c00000 */
.L_x_2:
        /* <DEDUP_REMOVED lines=9> */
.L_x_3:
        /* <DEDUP_REMOVED lines=9> */
.L_x_4:
[----:B------:R0:W1:Y:S01]  /*03b0*/  LDC.64 R6, c[0x4][R2] ;  /* 0x0100000002067b82 */ /* 0x0000620000000a00 */
[----:B------:R-:W-:Y:S01]  /*03c0*/  IMAD.U32 R8, RZ, RZ, UR38 ;  /* 0x00000026ff087e24 */ /* 0x000fe2000f8e00ff */
[----:B------:R-:W-:Y:S01]  /*03d0*/  MOV R11, UR39 ;  /* 0x00000027000b7c02 */ /* 0x000fe20008000f00 */
[----:B------:R-:W-:Y:S01]  /*03e0*/  IMAD.MOV.U32 R26, RZ, RZ, R4 ;  /* 0x000000ffff1a7224 */ /* 0x000fe200078e0004 */
[----:B------:R-:W-:Y:S01]  /*03f0*/  MOV R27, R5 ;  /* 0x00000005001b7202 */ /* 0x000fe20000000f00 */
[----:B------:R-:W-:Y:S01]  /*0400*/  IMAD.U32 R10, RZ, RZ, UR38 ;  /* 0x00000026ff0a7e24 */ /* 0x000fe2000f8e00ff */
[----:B------:R-:W-:Y:S01]  /*0410*/  MOV R9, UR39 ;  /* 0x0000002700097c02 */ /* 0x000fe20008000f00 */
[----:B------:R-:W-:Y:S01]  /*0420*/  IMAD.MOV.U32 R4, RZ, RZ, R8 ;  /* 0x000000ffff047224 */ /* 0x000fe200078e0008 */
[----:B0-----:R-:W-:-:S07]  /*0430*/  MOV R5, R11 ;  /* 0x0000000b00057202 */ /* 0x001fce0000000f00 */
[----:B------:R-:W-:-:S07]  /*0440*/  LEPC R20, `(.L_x_5) ;  /* 0x000000001014794e */ /* 0x000fce0000000000 */
[----:B-1----:R-:W-:Y:S05]  /*0450*/  CALL.ABS.NOINC R6 ;  /* 0x0000000006007343 */ /* 0x002fea0003c00000 */
.L_x_5:
[----:B------:R0:W1:Y:S01]  /*0460*/  LDC.64 R6, c[0x4][R2] ;  /* 0x0100000002067b82 */ /* 0x0000620000000a00 */
[----:B------:R-:W-:Y:S01]  /*0470*/  IMAD.MOV.U32 R24, RZ, RZ, R4 ;  /* 0x000000ffff187224 */ /* 0x000fe200078e0004 */
[----:B------:R-:W-:Y:S01]  /*0480*/  MOV R25, R5 ;  /* 0x0000000500197202 */ /* 0x000fe20000000f00 */
[----:B------:R-:W-:Y:S01]  /*0490*/  IMAD.MOV.U32 R4, RZ, RZ, R22 ;  /* 0x000000ffff047224 */ /* 0x000fe200078e0016 */
[----:B------:R-:W-:-:S07]  /*04a0*/  MOV R5, R23 ;  /* 0x0000001700057202 */ /* 0x000fce0000000f00 */
[----:B------:R-:W-:-:S07]  /*04b0*/  LEPC R20, `(.L_x_6) ;  /* 0x000000001014794e */ /* 0x000fce0000000000 */
[----:B01----:R-:W-:Y:S05]  /*04c0*/  CALL.ABS.NOINC R6 ;  /* 0x0000000006007343 */ /* 0x003fea0003c00000 */
.L_x_6:
[----:B------:R0:W1:Y:S01]  /*04d0*/  LDC.64 R6, c[0x4][R2] ;  /* 0x0100000002067b82 */ /* 0x0000620000000a00 */
[----:B------:R-:W-:Y:S01]  /*04e0*/  IMAD.MOV.U32 R22, RZ, RZ, R4 ;  /* 0x000000ffff167224 */ /* 0x000fe200078e0004 */
[----:B------:R-:W-:Y:S01]  /*04f0*/  MOV R23, R5 ;  /* 0x0000000500177202 */ /* 0x000fe20000000f00 */
[----:B------:R-:W-:Y:S01]  /*0500*/  IMAD.MOV.U32 R4, RZ, RZ, R18 ;  /* 0x000000ffff047224 */ /* 0x000fe200078e0012 */
[----:B------:R-:W-:-:S07]  /*0510*/  MOV R5, R19 ;  /* 0x0000001300057202 */ /* 0x000fce0000000f00 */
[----:B------:R-:W-:-:S07]  /*0520*/  LEPC R20, `(.L_x_7) ;  /* 0x000000001014794e */ /* 0x000fce0000000000 */
[----:B01----:R-:W-:Y:S05]  /*0530*/  CALL.ABS.NOINC R6 ;  /* 0x0000000006007343 */ /* 0x003fea0003c00000 */
.L_x_7:
[----:B------:R0:W1:Y:S01]  /*0540*/  LDC.64 R6, c[0x4][R2] ;  /* 0x0100000002067b82 */ /* 0x0000620000000a00 */
[----:B------:R-:W-:Y:S01]  /*0550*/  IMAD.MOV.U32 R18, RZ, RZ, R4 ;  /* 0x000000ffff127224 */ /* 0x000fe200078e0004 */
[----:B------:R-:W-:Y:S01]  /*0560*/  MOV R19, R5 ;  /* 0x0000000500137202 */ /* 0x000fe20000000f00 */
[----:B------:R-:W-:Y:S01]  /*0570*/  IMAD.MOV.U32 R4, RZ, RZ, R16 ;  /* 0x000000ffff047224 */ /* 0x000fe200078e0010 */
[----:B------:R-:W-:-:S07]  /*0580*/  MOV R5, R17 ;  /* 0x0000001100057202 */ /* 0x000fce0000000f00 */
[----:B------:R-:W-:-:S07]  /*0590*/  LEPC R20, `(.L_x_8) ;  /* 0x000000001014794e */ /* 0x000fce0000000000 */
[----:B01----:R-:W-:Y:S05]  /*05a0*/  CALL.ABS.NOINC R6 ;  /* 0x0000000006007343 */ /* 0x003fea0003c00000 */
.L_x_8:
[----:B------:R-:W0:Y:S01]  /*05b0*/  LDC.64 R2, c[0x4][R2] ;  /* 0x0100000002027b82 */ /* 0x000e220000000a00 */
[----:B------:R-:W-:Y:S01]  /*05c0*/  IMAD.MOV.U32 R16, RZ, RZ, R4 ;  /* 0x000000ffff107224 */ /* 0x000fe200078e0004 */
[----:B------:R-:W-:Y:S01]  /*05d0*/  MOV R17, R5 ;  /* 0x0000000500117202 */ /* 0x000fe20000000f00 */
[----:B------:R-:W-:Y:S01]  /*05e0*/  IMAD.MOV.U32 R4, RZ, RZ, R36 ;  /* 0x000000ffff047224 */ /* 0x000fe200078e0024 */
[----:B------:R-:W-:-:S07]  /*05f0*/  MOV R5, R37 ;  /* 0x0000002500057202 */ /* 0x000fce0000000f00 */
[----:B------:R-:W-:-:S07]  /*0600*/  LEPC R20, `(.L_x_9) ;  /* 0x000000001014794e */ /* 0x000fce0000000000 */
[----:B0-----:R-:W-:Y:S05]  /*0610*/  CALL.ABS.NOINC R2 ;  /* 0x0000000002007343 */ /* 0x001fea0003c00000 */
.L_x_9:
[----:B------:R-:W0:Y:S01]  /*0620*/  S2R R2, SR_CTAID.X ;  /* 0x0000000000027919 */ /* 0x000e220000002500 */
[----:B------:R-:W1:Y:S01]  /*0630*/  LDC.64 R8, c[0x0][0x3d8] ;  /* 0x0000f600ff087b82 */ /* 0x000e620000000a00 */
[----:B0-----:R-:W-:-:S04]  /*0640*/  IMAD R3, R2, 0x5, RZ ;  /* 0x0000000502037824 */ /* 0x001fc800078e02ff */
[----:B-1----:R-:W-:-:S05]  /*0650*/  IMAD.WIDE.U32 R8, R3, 0x4, R8 ;  /* 0x0000000403087825 */ /* 0x002fca00078e0008 */
[----:B------:R0:W5:Y:S04]  /*0660*/  LDG.E R0, desc[UR36][R8.64+0x4] ;  /* 0x0000042408007981 */ /* 0x000168000c1e1900 */
[----:B------:R0:W5:Y:S04]  /*0670*/  LDG.E R7, desc[UR36][R8.64+0x8] ;  /* 0x0000082408077981 */ /* 0x000168000c1e1900 */
[----:B------:R0:W5:Y:S04]  /*0680*/  LDG.E R6, desc[UR36][R8.64+0xc] ;  /* 0x00000c2408067981 */ /* 0x000168000c1e1900 */
[----:B------:R0:W5:Y:S01]  /*0690*/  LDG.E R3, desc[UR36][R8.64+0x10] ;  /* 0x0000102408037981 */ /* 0x000162000c1e1900 */
[----:B------:R-:W-:-:S09]  /*06a0*/  UISETP.NE.AND UP0, UPT, UR40, URZ, UPT ;  /* 0x000000ff2800728c */ /* 0x000fd2000bf05270 */
[----:B0-----:R-:W-:Y:S05]  /*06b0*/  BRA.U !UP0, `(.L_x_10) ;  /* 0x0000000508d87547 */ /* 0x001fea000b800000 */
[----:B------:R-:W2:Y:S01]  /*06c0*/  LDG.E R8, desc[UR36][R8.64] ;  /* 0x0000002408087981 */ /* 0x000ea2000c1e1900 */
[----:B------:R-:W-:Y:S02]  /*06d0*/  UISETP.GE.U32.AND UP0, UPT, UR40, 0x8, UPT ;  /* 0x000000082800788c */ /* 0x000fe4000bf06070 */
[----:B------:R-:W-:Y:S02]  /*06e0*/  IMAD.U32 R36, RZ, RZ, UR40 ;  /* 0x00000028ff247e24 */ /* 0x000fe4000f8e00ff */
[----:B------:R-:W-:-:S03]  /*06f0*/  IMAD.MOV.U32 R21, RZ, RZ, RZ ;  /* 0x000000ffff157224 */ /* 0x000fc600078e00ff */
[----:B------:R-:W-:-:S04]  /*0700*/  LOP3.LUT R36, R36, 0x7, RZ, 0xc0, !PT ;  /* 0x0000000724247812 */ /* 0x000fc800078ec0ff */
[----:B------:R-:W-:Y:S02]  /*0710*/  ISETP.NE.AND P1, PT, R36, RZ, PT ;  /* 0x000000ff2400720c */ /* 0x000fe40003f25270 */
[----:B--2---:R-:W-:-:S05]  /*0720*/  IADD3 R20, PT, PT, R8, -0x1, RZ ;  /* 0xffffffff08147810 */ /* 0x004fca0007ffe0ff */
[----:B------:R-:W-:Y:S01]  /*0730*/  IMAD R20, R20, UR40, RZ ;  /* 0x0000002814147c24 */ /* 0x000fe2000f8e02ff */
[----:B------:R-:W-:Y:S06]  /*0740*/  BRA.U !UP0, `(.L_x_11) ;  /* 0x0000000108bc7547 */ /* 0x000fec000b800000 */
[----:B------:R-:W-:Y:S01]  /*0750*/  ULOP3.LUT UR4, UR40, 0xfffffff8, URZ, 0xc0, !UPT ;  /* 0xfffffff828047892 */ /* 0x000fe2000f8ec0ff */
[----:B------:R-:W-:Y:S01]  /*0760*/  HFMA2 R37, -RZ, RZ, 0, 0 ;  /* 0x00000000ff257431 */ /* 0x000fe200000001ff */
[----:B------:R-:W-:Y:S04]  /*0770*/  BSSY.RECONVERGENT B0, `(.L_x_11) ;  /* 0x000002c000007945 */ /* 0x000fe80003800200 */
[----:B------:R-:W-:-:S07]  /*0780*/  IMAD.U32 R21, RZ, RZ, UR4 ;  /* 0x00000004ff157e24 */ /* 0x000fce000f8e00ff */
.L_x_12:
[----:B------:R-:W0:Y:S01]  /*0790*/  LDC.64 R12, c[0x0][0x380] ;  /* 0x0000e000ff0c7b82 */ /* 0x000e220000000a00 */
[----:B--2---:R-:W-:-:S07]  /*07a0*/  IADD3 R15, PT, PT, R20, R37, RZ ;  /* 0x00000025140f7210 */ /* 0x004fce0007ffe0ff */
[----:B------:R-:W1:Y:S01]  /*07b0*/  LDC.64 R8, c[0x0][0x3a8] ;  /* 0x0000ea00ff087b82 */ /* 0x000e620000000a00 */
[----:B0-----:R-:W-:-:S05]  /*07c0*/  IMAD.WIDE R12, R15, 0x8, R12 ;  /* 0x000000080f0c7825 */ /* 0x001fca00078e020c */
[----:B------:R-:W2:Y:S01]  /*07d0*/  LDG.E.64 R38, desc[UR36][R12.64] ;  /* 0x000000240c267981 */ /* 0x000ea2000c1e1b00 */
[----:B------:R-:W-:-:S04]  /*07e0*/  IMAD.WIDE.U32 R10, R37, 0x8, R34 ;  /* 0x00000008250a7825 */ /* 0x000fc800078e0022 */
[----:B-1----:R-:W-:Y:S01]  /*07f0*/  IMAD.WIDE R8, R15, 0x8, R8 ;  /* 0x000000080f087825 */ /* 0x002fe200078e0208 */
[----:B--2---:R0:W-:Y:S04]  /*0800*/  ST.E.64 desc[UR36][R10.64], R38 ;  /* 0x000000260a007985 */ /* 0x0041e8000c101b24 */
[----:B------:R-:W2:Y:S01]  /*0810*/  LDG.E.64 R40, desc[UR36][R8.64] ;  /* 0x0000002408287981 */ /* 0x000ea2000c1e1b00 */
[----:B------:R-:W-:-:S05]  /*0820*/  IMAD.WIDE.U32 R14, R37, 0x8, R24 ;  /* 0x00000008250e7825 */ /* 0x000fca00078e0018 */
[----:B--2---:R1:W-:Y:S04]  /*0830*/  ST.E.64 desc[UR36][R14.64], R40 ;  /* 0x000000280e007985 */ /* 0x0043e8000c101b24 */
[----:B------:R-:W2:Y:S04]  /*0840*/  LDG.E.64 R42, desc[UR36][R12.64+0x8] ;  /* 0x000008240c2a7981 */ /* 0x000ea8000c1e1b00 */
[----:B--2---:R2:W-:Y:S04]  /*0850*/  ST.E.64 desc[UR36][R10.64+0x8], R42 ;  /* 0x0000082a0a007985 */ /* 0x0045e8000c101b24 */
[----:B------:R-:W3:Y:S04]  /*0860*/  LDG.E.64 R44, desc[UR36][R8.64+0x8] ;  /* 0x00000824082c7981 */ /* 0x000ee8000c1e1b00 */
[----:B---3--:R3:W-:Y:S04]  /*0870*/  ST.E.64 desc[UR36][R14.64+0x8], R44 ;  /* 0x0000082c0e007985 */ /* 0x0087e8000c101b24 */
[----:B------:R-:W4:Y:S04]  /*0880*/  LDG.E.64 R46, desc[UR36][R12.64+0x10] ;  /* 0x000010240c2e7981 */ /* 0x000f28000c1e1b00 */
[----:B----4-:R4:W-:Y:S04]  /*0890*/  ST.E.64 desc[UR36][R10.64+0x10], R46 ;  /* 0x0000102e0a007985 */ /* 0x0109e8000c101b24 */
[----:B------:R-:W2:Y:S04]  /*08a0*/  LDG.E.64 R48, desc[UR36][R8.64+0x10] ;  /* 0x0000102408307981 */ /* 0x000ea8000c1e1b00 */
[----:B--2---:R2:W-:Y:S04]  /*08b0*/  ST.E.64 desc[UR36][R14.64+0x10], R48 ;  /* 0x000010300e007985 */ /* 0x0045e8000c101b24 */
[----:B0-----:R-:W3:Y:S04]  /*08c0*/  LDG.E.64 R38, desc[UR36][R12.64+0x18] ;  /* 0x000018240c267981 */ /* 0x001ee8000c1e1b00 */
[----:B---3--:R0:W-:Y:S04]  /*08d0*/  ST.E.64 desc[UR36][R10.64+0x18], R38 ;  /* 0x000018260a007985 */ /* 0x0081e8000c101b24 */
[----:B-1----:R-:W3:Y:S04]  /*08e0*/  LDG.E.64 R40, desc[UR36][R8.64+0x18] ;  /* 0x0000182408287981 */ /* 0x002ee8000c1e1b00 */
[----:B---3--:R1:W-:Y:S04]  /*08f0*/  ST.E.64 desc[UR36][R14.64+0x18], R40 ;  /* 0x000018280e007985 */ /* 0x0083e8000c101b24 */
[----:B------:R-:W3:Y:S04]  /*0900*/  LDG.E.64 R42, desc[UR36][R12.64+0x20] ;  /* 0x000020240c2a7981 */ /* 0x000ee8000c1e1b00 */
[----:B---3--:R3:W-:Y:S04]  /*0910*/  ST.E.64 desc[UR36][R10.64+0x20], R42 ;  /* 0x0000202a0a007985 */ /* 0x0087e8000c101b24 */
[----:B------:R-:W4:Y:S04]  /*0920*/  LDG.E.64 R44, desc[UR36][R8.64+0x20] ;  /* 0x00002024082c7981 */ /* 0x000f28000c1e1b00 */
[----:B----4-:R4:W-:Y:S04]  /*0930*/  ST.E.64 desc[UR36][R14.64+0x20], R44 ;  /* 0x0000202c0e007985 */ /* 0x0109e8000c101b24 */
[----:B------:R-:W2:Y:S04]  /*0940*/  LDG.E.64 R46, desc[UR36][R12.64+0x28] ;  /* 0x000028240c2e7981 */ /* 0x000ea8000c1e1b00 */
[----:B--2---:R2:W-:Y:S04]  /*0950*/  ST.E.64 desc[UR36][R10.64+0x28], R46 ;  /* 0x0000282e0a007985 */ /* 0x0045e8000c101b24 */
[----:B------:R-:W3:Y:S04]  /*0960*/  LDG.E.64 R48, desc[UR36][R8.64+0x28] ;  /* 0x0000282408307981 */ /* 0x000ee8000c1e1b00 */
[----:B---3--:R2:W-:Y:S04]  /*0970*/  ST.E.64 desc[UR36][R14.64+0x28], R48 ;  /* 0x000028300e007985 */ /* 0x0085e8000c101b24 */
[----:B0-----:R-:W3:Y:S04]  /*0980*/  LDG.E.64 R38, desc[UR36][R12.64+0x30] ;  /* 0x000030240c267981 */ /* 0x001ee8000c1e1b00 */
[----:B---3--:R2:W-:Y:S04]  /*0990*/  ST.E.64 desc[UR36][R10.64+0x30], R38 ;  /* 0x000030260a007985 */ /* 0x0085e8000c101b24 */
[----:B-1----:R-:W3:Y:S04]  /*09a0*/  LDG.E.64 R40, desc[UR36][R8.64+0x30] ;  /* 0x0000302408287981 */ /* 0x002ee8000c1e1b00 */
[----:B---3--:R2:W-:Y:S04]  /*09b0*/  ST.E.64 desc[UR36][R14.64+0x30], R40 ;  /* 0x000030280e007985 */ /* 0x0085e8000c101b24 */
[----:B------:R-:W3:Y:S04]  /*09c0*/  LDG.E.64 R42, desc[UR36][R12.64+0x38] ;  /* 0x000038240c2a7981 */ /* 0x000ee8000c1e1b00 */
[----:B---3--:R2:W-:Y:S04]  /*09d0*/  ST.E.64 desc[UR36][R10.64+0x38], R42 ;  /* 0x0000382a0a007985 */ /* 0x0085e8000c101b24 */
[----:B----4-:R-:W3:Y:S01]  /*09e0*/  LDG.E.64 R44, desc[UR36][R8.64+0x38] ;  /* 0x00003824082c7981 */ /* 0x010ee2000c1e1b00 */
[----:B------:R-:W-:-:S05]  /*09f0*/  VIADD R37, R37, 0x8 ;  /* 0x0000000825257836 */ /* 0x000fca0000000000 */
[----:B------:R-:W-:Y:S01]  /*0a00*/  ISETP.NE.AND P0, PT, R37, R21, PT ;  /* 0x000000152500720c */ /* 0x000fe20003f05270 */
[----:B---3--:R2:W-:-:S12]  /*0a10*/  ST.E.64 desc[UR36][R14.64+0x38], R44 ;  /* 0x0000382c0e007985 */ /* 0x0085d8000c101b24 */
[----:B------:R-:W-:Y:S05]  /*0a20*/  @P0 BRA `(.L_x_12) ;  /* 0xfffffffc00580947 */ /* 0x000fea000383ffff */
[----:B------:R-:W-:Y:S05]  /*0a30*/  BSYNC.RECONVERGENT B0 ;  /* 0x0000000000007941 */ /* 0x000fea0003800200 */
.L_x_11:
[----:B------:R-:W-:Y:S05]  /*0a40*/  @!P1 BRA `(.L_x_10) ;  /* 0x0000000000f49947 */ /* 0x000fea0003800000 */
[----:B------:R-:W-:Y:S01]  /*0a50*/  ISETP.GE.U32.AND P0, PT, R36, 0x4, PT ;  /* 0x000000042400780c */ /* 0x000fe20003f06070 */
[----:B------:R-:W-:-:S04]  /*0a60*/  ULOP3.LUT UR4, UR40, 0x3, URZ, 0xc0, !UPT ;  /* 0x0000000328047892 */ /* 0x000fc8000f8ec0ff */
[----:B------:R-:W-:-:S08]  /*0a70*/  UISETP.NE.AND UP0, UPT, UR4, URZ, UPT ;  /* 0x000000ff0400728c */ /* 0x000fd0000bf05270 */
[----:B------:R-:W-:Y:S05]  /*0a80*/  @!P0 BRA `(.L_x_13) ;  /* 0x0000000000608947 */ /* 0x000fea0003800000 */
[----:B------:R-:W0:Y:S01]  /*0a90*/  LDC.64 R8, c[0x0][0x380] ;  /* 0x0000e000ff087b82 */ /* 0x000e220000000a00 */
[----:B------:R-:W-:-:S07]  /*0aa0*/  IADD3 R37, PT, PT, R20, R21, RZ ;  /* 0x0000001514257210 */ /* 0x000fce0007ffe0ff */
[----:B--2---:R-:W1:Y:S01]  /*0ab0*/  LDC.64 R14, c[0x0][0x3a8] ;  /* 0x0000ea00ff0e7b82 */ /* 0x004e620000000a00 */
        /* <DEDUP_REMOVED lines=10> */
[----:B------:R-:W2:Y:S04]  /*0b60*/  LDG.E.64 R42, desc[UR36][R14.64+0x8] ;  /* 0x000008240e2a7981 */ /* 0x000ea8000c1e1b00 */
[----:B--2---:R3:W-:Y:S04]  /*0b70*/  ST.E.64 desc[UR36][R38.64+0x8], R42 ;  /* 0x0000082a26007985 */ /* 0x0047e8000c101b24 */
[----:B------:R-:W2:Y:S04]  /*0b80*/  LDG.E.64 R44, desc[UR36][R8.64+0x10] ;  /* 0x00001024082c7981 */ /* 0x000ea8000c1e1b00 */
[----:B--2---:R3:W-:Y:S04]  /*0b90*/  ST.E.64 desc[UR36][R12.64+0x10], R44 ;  /* 0x0000102c0c007985 */ /* 0x0047e8000c101b24 */
[----:B------:R-:W2:Y:S04]  /*0ba0*/  LDG.E.64 R46, desc[UR36][R14.64+0x10] ;  /* 0x000010240e2e7981 */ /* 0x000ea8000c1e1b00 */
[----:B--2---:R3:W-:Y:S04]  /*0bb0*/  ST.E.64 desc[UR36][R38.64+0x10], R46 ;  /* 0x0000102e26007985 */ /* 0x0047e8000c101b24 */
[----:B0-----:R-:W2:Y:S04]  /*0bc0*/  LDG.E.64 R10, desc[UR36][R8.64+0x18] ;  /* 0x00001824080a7981 */ /* 0x001ea8000c1e1b00 */
[----:B--2---:R3:W-:Y:S04]  /*0bd0*/  ST.E.64 desc[UR36][R12.64+0x18], R10 ;  /* 0x0000180a0c007985 */ /* 0x0047e8000c101b24 */
[----:B-1----:R-:W2:Y:S01]  /*0be0*/  LDG.E.64 R36, desc[UR36][R14.64+0x18] ;  /* 0x000018240e247981 */ /* 0x002ea2000c1e1b00 */
[----:B------:R-:W-:-:S03]  /*0bf0*/  VIADD R21, R21, 0x4 ;  /* 0x0000000415157836 */ /* 0x000fc60000000000 */
[----:B--2---:R3:W-:Y:S04]  /*0c00*/  ST.E.64 desc[UR36][R38.64+0x18], R36 ;  /* 0x0000182426007985 */ /* 0x0047e8000c101b24 */
.L_x_13:
[----:B------:R-:W-:Y:S05]  /*0c10*/  BRA.U !UP0, `(.L_x_10) ;  /* 0x0000000108807547 */ /* 0x000fea000b800000 */
[----:B------:R-:W-:-:S06]  /*0c20*/  UISETP.NE.AND UP0, UPT, UR4, 0x1, UPT ;  /* 0x000000010400788c */ /* 0x000fcc000bf05270 */
[----:B------:R-:W-:-:S13]  /*0c30*/  PLOP3.LUT P0, PT, PT, PT, UP0, 0x80, 0x8 ;  /* 0x000000000008781c */ /* 0x000fda0003f0f008 */
[----:B------:R-:W0:Y:S01]  /*0c40*/  @P0 LDC.64 R8, c[0x0][0x380] ;  /* 0x0000e000ff080b82 */ /* 0x000e220000000a00 */
[----:B--23--:R-:W-:-:S07]  /*0c50*/  @P0 IADD3 R41, PT, PT, R20, R21, RZ ;  /* 0x0000001514290210 */ /* 0x00cfce0007ffe0ff */
[----:B------:R-:W1:Y:S01]  /*0c60*/  @P0 LDC.64 R10, c[0x0][0x3a8] ;  /* 0x0000ea00ff0a0b82 */ /* 0x000e620000000a00 */
[----:B0-----:R-:W-:-:S05]  /*0c70*/  @P0 IMAD.WIDE R36, R41, 0x8, R8 ;  /* 0x0000000829240825 */ /* 0x001fca00078e0208 */
[----:B------:R-:W2:Y:S01]  /*0c80*/  @P0 LDG.E.64 R8, desc[UR36][R36.64] ;  /* 0x0000002424080981 */ /* 0x000ea2000c1e1b00 */
[----:B------:R-:W-:-:S04]  /*0c90*/  @P0 IMAD.WIDE.U32 R38, R21, 0x8, R34 ;  /* 0x0000000815260825 */ /* 0x000fc800078e0022 */
[----:B-1----:R-:W-:Y:S01]  /*0ca0*/  @P0 IMAD.WIDE R40, R41, 0x8, R10 ;  /* 0x0000000829280825 */ /* 0x002fe200078e020a */
[----:B--2---:R-:W-:Y:S04]  /*0cb0*/  @P0 ST.E.64 desc[UR36][R38.64], R8 ;  /* 0x0000000826000985 */ /* 0x004fe8000c101b24 */
[----:B------:R-:W2:Y:S01]  /*0cc0*/  @P0 LDG.E.64 R10, desc[UR36][R40.64] ;  /* 0x00000024280a0981 */ /* 0x000ea2000c1e1b00 */
[----:B------:R-:W-:-:S05]  /*0cd0*/  @P0 IMAD.WIDE.U32 R42, R21, 0x8, R24 ;  /* 0x00000008152a0825 */ /* 0x000fca00078e0018 */
[----:B--2---:R-:W-:Y:S04]  /*0ce0*/  @P0 ST.E.64 desc[UR36][R42.64], R10 ;  /* 0x0000000a2a000985 */ /* 0x004fe8000c101b24 */
[----:B------:R-:W2:Y:S01]  /*0cf0*/  @P0 LDG.E.64 R12, desc[UR36][R36.64+0x8] ;  /* 0x00000824240c0981 */ /* 0x000ea2000c1e1b00 */
[----:B------:R-:W-:-:S04]  /*0d00*/  ULOP3.LUT UR4, UR40, 0x1, URZ, 0xc0, !UPT ;  /* 0x0000000128047892 */ /* 0x000fc8000f8ec0ff */
[----:B------:R-:W-:-:S06]  /*0d10*/  UISETP.NE.U32.AND UP0, UPT, UR4, 0x1, UPT ;  /* 0x000000010400788c */ /* 0x000fcc000bf05070 */
[----:B------:R-:W-:-:S13]  /*0d20*/  PLOP3.LUT P1, PT, PT, PT, UP0, 0x80, 0x8 ;  /* 0x000000000008781c */ /* 0x000fda0003f2f008 */
[----:B------:R-:W0:Y:S01]  /*0d30*/  @!P1 LDC.64 R44, c[0x0][0x380] ;  /* 0x0000e000ff2c9b82 */ /* 0x000e220000000a00 */
[----:B--2---:R1:W-:Y:S04]  /*0d40*/  @P0 ST.E.64 desc[UR36][R38.64+0x8], R12 ;  /* 0x0000080c26000985 */ /* 0x0043e8000c101b24 */
[----:B------:R-:W2:Y:S01]  /*0d50*/  @P0 LDG.E.64 R14, desc[UR36][R40.64+0x8] ;  /* 0x00000824280e0981 */ /* 0x000ea2000c1e1b00 */
[----:B------:R-:W-:-:S05]  /*0d60*/  @P0 VIADD R21, R21, 0x2 ;  /* 0x0000000215150836 */ /* 0x000fca0000000000 */
[----:B------:R-:W-:Y:S01]  /*0d70*/  @!P1 IADD3 R47, PT, PT, R20, R21, RZ ;  /* 0x00000015142f9210 */ /* 0x000fe20007ffe0ff */
[----:B-1----:R-:W1:Y:S04]  /*0d80*/  @!P1 LDC.64 R12, c[0x0][0x3a8] ;  /* 0x0000ea00ff0c9b82 */ /* 0x002e680000000a00 */
[----:B0-----:R-:W-:Y:S01]  /*0d90*/  @!P1 IMAD.WIDE R8, R47, 0x8, R44 ;  /* 0x000000082f089825 */ /* 0x001fe200078e022c */
[----:B--2---:R0:W-:Y:S05]  /*0da0*/  @P0 ST.E.64 desc[UR36][R42.64+0x8], R14 ;  /* 0x0000080e2a000985 */ /* 0x0041ea000c101b24 */
[----:B------:R-:W2:Y:S01]  /*0db0*/  @!P1 LDG.E.64 R8, desc[UR36][R8.64] ;  /* 0x0000002408089981 */ /* 0x000ea2000c1e1b00 */
[----:B------:R-:W-:-:S04]  /*0dc0*/  @!P1 IMAD.WIDE.U32 R10, R21, 0x8, R34 ;  /* 0x00000008150a9825 */ /* 0x000fc800078e0022 */
[----:B-1----:R-:W-:Y:S01]  /*0dd0*/  @!P1 IMAD.WIDE R12, R47, 0x8, R12 ;  /* 0x000000082f0c9825 */ /* 0x002fe200078e020c */
[----:B--2---:R0:W-:Y:S05]  /*0de0*/  @!P1 ST.E.64 desc[UR36][R10.64], R8 ;  /* 0x000000080a009985 */ /* 0x0041ea000c101b24 */
[----:B------:R-:W2:Y:S01]  /*0df0*/  @!P1 LDG.E.64 R12, desc[UR36][R12.64] ;  /* 0x000000240c0c9981 */ /* 0x000ea2000c1e1b00 */
[----:B------:R-:W-:-:S05]  /*0e00*/  @!P1 IMAD.WIDE.U32 R20, R21, 0x8, R24 ;  /* 0x0000000815149825 */ /* 0x000fca00078e0018 */
[----:B--2---:R0:W-:Y:S02]  /*0e10*/  @!P1 ST.E.64 desc[UR36][R20.64], R12 ;  /* 0x0000000c14009985 */ /* 0x0041e4000c101b24 */
.L_x_10:
[----:B------:R-:W-:-:S09]  /*0e20*/  UISETP.NE.AND UP0, UPT, UR41, URZ, UPT ;  /* 0x000000ff2900728c */ /* 0x000fd2000bf05270 */
[----:B------:R-:W-:Y:S05]  /*0e30*/  BRA.U !UP0, `(.L_x_14) ;  /* 0x0000000d087c7547 */ /* 0x000fea000b800000 */
[----:B------:R-:W-:Y:S01]  /*0e40*/  UISETP.GE.U32.AND UP0, UPT, UR41, 0x8, UPT ;  /* 0x000000082900788c */ /* 0x000fe2000bf06070 */
[----:B0----5:R-:W-:Y:S01]  /*0e50*/  VIADD R8, R0, 0xffffffff ;  /* 0xffffffff00087836 */ /* 0x021fe20000000000 */
[----:B---3--:R-:W-:Y:S01]  /*0e60*/  MOV R36, UR41 ;  /* 0x0000002900247c02 */ /* 0x008fe20008000f00 */
[----:B------:R-:W-:Y:S02]  /*0e70*/  IMAD.MOV.U32 R9, RZ, RZ, RZ ;  /* 0x000000ffff097224 */ /* 0x000fe400078e00ff */
[----:B------:R-:W-:Y:S01]  /*0e80*/  IMAD R8, R8, UR41, RZ ;  /* 0x0000002908087c24 */ /* 0x000fe2000f8e02ff */
[----:B------:R-:W-:-:S03]  /*0e90*/  LOP3.LUT R36, R36, 0x7, RZ, 0xc0, !PT ;  /* 0x0000000724247812 */ /* 0x000fc600078ec0ff */
[----:B------:R-:W-:Y:S05]  /*0ea0*/  BRA.U !UP0, `(.L_x_15) ;  /* 0x0000000508787547 */ /* 0x000fea000b800000 */
[----:B------:R-:W-:Y:S01]  /*0eb0*/  ULOP3.LUT UR4, UR41, 0xfffffff8, URZ, 0xc0, !UPT ;  /* 0xfffffff829047892 */ /* 0x000fe2000f8ec0ff */
[----:B------:R-:W-:Y:S01]  /*0ec0*/  BSSY.RECONVERGENT B0, `(.L_x_15) ;  /* 0x000005c000007945 */ /* 0x000fe20003800200 */
[----:B------:R-:W-:Y:S02]  /*0ed0*/  ISETP.GE.AND P0, PT, R0, 0x1, PT ;  /* 0x000000010000780c */ /* 0x000fe40003f06270 */
[----:B------:R-:W-:Y:S02]  /*0ee0*/  MOV R37, RZ ;  /* 0x000000ff00257202 */ /* 0x000fe40000000f00 */
[----:B------:R-:W-:-:S09]  /*0ef0*/  IMAD.U32 R9, RZ, RZ, UR4 ;  /* 0x00000004ff097e24 */ /* 0x000fd2000f8e00ff */
.L_x_21:
[----:B-1234-:R-:W0:Y:S01]  /*0f00*/  @P0 LDC.64 R12, c[0x0][0x388] ;  /* 0x0000e200ff0c0b82 */ /* 0x01ee220000000a00 */
[----:B--2---:R-:W-:-:S07]  /*0f10*/  @P0 IADD3 R15, PT, PT, R8, R37, RZ ;  /* 0x00000025080f0210 */ /* 0x004fce0007ffe0ff */
[----:B------:R-:W1:Y:S01]  /*0f20*/  @P0 LDC.64 R38, c[0x0][0x3b0] ;  /* 0x0000ec00ff260b82 */ /* 0x000e620000000a00 */
[----:B------:R-:W-:Y:S01]  /*0f30*/  IMAD.WIDE.U32 R10, R37, 0x8, R32 ;  /* 0x00000008250a7825 */ /* 0x000fe200078e0020 */
[----:B------:R-:W2:Y:S03]  /*0f40*/  LDCU.64 UR4, c[0x0][0x388] ;  /* 0x00007100ff0477ac */ /* 0x000ea60008000a00 */
[----:B0-----:R-:W-:-:S05]  /*0f50*/  @P0 IMAD.WIDE R12, R15, 0x8, R12 ;  /* 0x000000080f0c0825 */ /* 0x001fca00078e020c */
[----:B------:R-:W3:Y:S01]  /*0f60*/  @P0 LDG.E.64 R20, desc[UR36][R12.64] ;  /* 0x000000240c140981 */ /* 0x000ee2000c1e1b00 */
[----:B-1----:R-:W-:Y:S01]  /*0f70*/  @P0 IMAD.WIDE R38, R15, 0x8, R38 ;  /* 0x000000080f260825 */ /* 0x002fe200078e0226 */
[----:B------:R-:W-:Y:S02]  /*0f80*/  IADD3 R43, P2, PT, R8, R37, RZ ;  /* 0x00000025082b7210 */ /* 0x000fe40007f5e0ff */
[----:B------:R-:W-:Y:S02]  /*0f90*/  ISETP.GT.AND P1, PT, R0, RZ, PT ;  /* 0x000000ff0000720c */ /* 0x000fe40003f24270 */
[----:B------:R-:W-:Y:S01]  /*0fa0*/  LEA.HI.X.SX32 R14, R8, RZ, 0x1, P2 ;  /* 0x000000ff080e7211 */ /* 0x000fe200010f0eff */
[----:B---3--:R0:W-:Y:S04]  /*0fb0*/  @P0 ST.E.64 desc[UR36][R10.64], R20 ;  /* 0x000000140a000985 */ /* 0x0081e8000c101b24 */
[----:B------:R-:W3:Y:S01]  /*0fc0*/  @P0 LDG.E.64 R38, desc[UR36][R38.64] ;  /* 0x0000002426260981 */ /* 0x000ee2000c1e1b00 */
[C---:B------:R-:W-:Y:S01]  /*0fd0*/  IMAD.SHL.U32 R42, R43.reuse, 0x8, RZ ;  /* 0x000000082b2a7824 */ /* 0x040fe200078e00ff */
[----:B------:R-:W-:Y:S01]  /*0fe0*/  SHF.L.U64.HI R43, R43, 0x3, R14 ;  /* 0x000000032b2b7819 */ /* 0x000fe2000001020e */
[----:B------:R-:W-:Y:S01]  /*0ff0*/  IMAD.WIDE.U32 R12, R37, 0x8, R22 ;  /* 0x00000008250c7825 */ /* 0x000fe200078e0016 */
[----:B------:R-:W-:-:S02]  /*1000*/  @!P0 MOV R44, 0x0 ;  /* 0x00000000002c8802 */ /* 0x000fc40000000f00 */
[C---:B--2---:R-:W-:Y:S01]  /*1010*/  IADD3 R14, P2, PT, R42.reuse, UR4, RZ ;  /* 0x000000042a0e7c10 */ /* 0x044fe2000ff5e0ff */
[----:B------:R-:W-:Y:S01]  /*1020*/  @!P0 IMAD.MOV.U32 R45, RZ, RZ, 0x3ff00000 ;  /* 0x3ff00000ff2d8424 */ /* 0x000fe200078e00ff */
[----:B------:R-:W-:Y:S01]  /*1030*/  @!P1 MOV R46, 0x0 ;  /* 0x00000000002e9802 */ /* 0x000fe20000000f00 */
[----:B------:R-:W-:Y:S01]  /*1040*/  @!P1 IMAD.MOV.U32 R47, RZ, RZ, 0x3ff00000 ;  /* 0x3ff00000ff2f9424 */ /* 0x000fe200078e00ff */
[----:B------:R-:W-:Y:S01]  /*1050*/  IADD3.X R15, PT, PT, R43, UR5, RZ, P2, !PT ;  /* 0x000000052b0f7c10 */ /* 0x000fe200097fe4ff */
[----:B------:R-:W0:Y:S01]  /*1060*/  LDCU.64 UR4, c[0x0][0x3b0] ;  /* 0x00007600ff0477ac */ /* 0x000e220008000a00 */
[----:B---3--:R-:W-:Y:S04]  /*1070*/  @P0 ST.E.64 desc[UR36][R12.64], R38 ;  /* 0x000000260c000985 */ /* 0x008fe8000c101b24 */
[----:B------:R-:W-:Y:S04]  /*1080*/  @!P0 ST.E.64 desc[UR36][R10.64], RZ ;  /* 0x000000ff0a008985 */ /* 0x000fe8000c101b24 */
[----:B------:R1:W-:Y:S04]  /*1090*/  @!P0 ST.E.64 desc[UR36][R12.64], R44 ;  /* 0x0000002c0c008985 */ /* 0x0003e8000c101b24 */
[----:B------:R2:W-:Y:S04]  /*10a0*/  @!P1 ST.E.64 desc[UR36][R10.64+0x8], RZ ;  /* 0x000008ff0a009985 */ /* 0x0005e8000c101b24 */
[----:B------:R2:W-:Y:S04]  /*10b0*/  @!P1 ST.E.64 desc[UR36][R12.64+0x8], R46 ;  /* 0x0000082e0c009985 */ /* 0x0005e8000c101b24 */
[----:B------:R-:W3:Y:S01]  /*10c0*/  @P1 LDG.E.64 R40, desc[UR36][R14.64+0x8] ;  /* 0x000008240e281981 */ /* 0x000ee2000c1e1b00 */
[----:B0-----:R-:W-:-:S04]  /*10d0*/  IADD3 R20, P2, PT, R42, UR4, RZ ;  /* 0x000000042a147c10 */ /* 0x001fc8000ff5e0ff */
[----:B------:R-:W-:Y:S01]  /*10e0*/  IADD3.X R21, PT, PT, R43, UR5, RZ, P2, !PT ;  /* 0x000000052b157c10 */ /* 0x000fe200097fe4ff */
[----:B---3--:R2:W-:Y:S04]  /*10f0*/  @P1 ST.E.64 desc[UR36][R10.64+0x8], R40 ;  /* 0x000008280a001985 */ /* 0x0085e8000c101b24 */
[----:B------:R-:W3:Y:S01]  /*1100*/  @P1 LDG.E.64 R42, desc[UR36][R20.64+0x8] ;  /* 0x00000824142a1981 */ /* 0x000ee2000c1e1b00 */
[----:B------:R-:W-:Y:S01]  /*1110*/  @!P1 MOV R48, 0x0 ;  /* 0x0000000000309802 */ /* 0x000fe20000000f00 */
[----:B------:R-:W-:Y:S01]  /*1120*/  @!P1 IMAD.MOV.U32 R49, RZ, RZ, 0x3ff00000 ;  /* 0x3ff00000ff319424 */ /* 0x000fe200078e00ff */
[----:B------:R-:W-:Y:S01]  /*1130*/  @!P1 MOV R50, 0x0 ;  /* 0x0000000000329802 */ /* 0x000fe20000000f00 */
[----:B------:R-:W-:Y:S01]  /*1140*/  @!P1 IMAD.MOV.U32 R51, RZ, RZ, 0x3ff00000 ;  /* 0x3ff00000ff339424 */ /* 0x000fe200078e00ff */
[----:B-1----:R-:W-:Y:S01]  /*1150*/  @!P1 MOV R44, 0x0 ;  /* 0x00000000002c9802 */ /* 0x002fe20000000f00 */
[----:B------:R-:W-:Y:S01]  /*1160*/  @!P1 IMAD.MOV.U32 R45, RZ, RZ, 0x3ff00000 ;  /* 0x3ff00000ff2d9424 */ /* 0x000fe200078e00ff */
[----:B------:R-:W-:Y:S01]  /*1170*/  @!P1 MOV R38, 0x0 ;  /* 0x0000000000269802 */ /* 0x000fe20000000f00 */
[----:B------:R-:W-:Y:S01]  /*1180*/  @!P1 IMAD.MOV.U32 R39, RZ, RZ, 0x3ff00000 ;  /* 0x3ff00000ff279424 */ /* 0x000fe200078e00ff */
[----:B---3--:R2:W-:Y:S04]  /*1190*/  @P1 ST.E.64 desc[UR36][R12.64+0x8], R42 ;  /* 0x0000082a0c001985 */ /* 0x0085e8000c101b24 */
[----:B------:R2:W-:Y:S04]  /*11a0*/  @!P1 ST.E.64 desc[UR36][R10.64+0x10], RZ ;  /* 0x000010ff0a009985 */ /* 0x0005e8000c101b24 */
[----:B------:R2:W-:Y:S01]  /*11b0*/  @!P1 ST.E.64 desc[UR36][R12.64+0x10], R48 ;  /* 0x000010300c009985 */ /* 0x0005e2000c101b24 */
[----:B------:R-:W-:Y:S05]  /*11c0*/  @!P1 BRA `(.L_x_16) ;  /* 0x0000000000109947 */ /* 0x000fea0003800000 */
[----:B--2---:R-:W2:Y:S04]  /*11d0*/  LDG.E.64 R40, desc[UR36][R14.64+0x10] ;  /* 0x000010240e287981 */ /* 0x004ea8000c1e1b00 */
[----:B--2---:R0:W-:Y:S04]  /*11e0*/  ST.E.64 desc[UR36][R10.64+0x10], R40 ;  /* 0x000010280a007985 */ /* 0x0041e8000c101b24 */
[----:B------:R-:W2:Y:S04]  /*11f0*/  LDG.E.64 R42, desc[UR36][R20.64+0x10] ;  /* 0x00001024142a7981 */ /* 0x000ea8000c1e1b00 */
[----:B--2---:R0:W-:Y:S02]  /*1200*/  ST.E.64 desc[UR36][R12.64+0x10], R42 ;  /* 0x0000102a0c007985 */ /* 0x0041e4000c101b24 */
.L_x_16:
[----:B------:R1:W-:Y:S04]  /*1210*/  @!P1 ST.E.64 desc[UR36][R10.64+0x18], RZ ;  /* 0x000018ff0a009985 */ /* 0x0003e8000c101b24 */
[----:B------:R1:W-:Y:S01]  /*1220*/  @!P1 ST.E.64 desc[UR36][R12.64+0x18], R50 ;  /* 0x000018320c009985 */ /* 0x0003e2000c101b24 */
[----:B------:R-:W-:Y:S05]  /*1230*/  @!P1 BRA `(.L_x_17) ;  /* 0x0000000000109947 */ /* 0x000fea0003800000 */
[----:B0-2---:R-:W2:Y:S04]  /*1240*/  LDG.E.64 R40, desc[UR36][R14.64+0x18] ;  /* 0x000018240e287981 */ /* 0x005ea8000c1e1b00 */
[----:B--2---:R3:W-:Y:S04]  /*1250*/  ST.E.64 desc[UR36][R10.64+0x18], R40 ;  /* 0x000018280a007985 */ /* 0x0047e8000c101b24 */
[----:B------:R-:W2:Y:S04]  /*1260*/  LDG.E.64 R42, desc[UR36][R20.64+0x18] ;  /* 0x00001824142a7981 */ /* 0x000ea8000c1e1b00 */
[----:B--2---:R3:W-:Y:S02]  /*1270*/  ST.E.64 desc[UR36][R12.64+0x18], R42 ;  /* 0x0000182a0c007985 */ /* 0x0047e4000c101b24 */
.L_x_17:
[----:B------:R4:W-:Y:S04]  /*1280*/  @!P1 ST.E.64 desc[UR36][R10.64+0x20], RZ ;  /* 0x000020ff0a009985 */ /* 0x0009e8000c101b24 */
[----:B------:R4:W-:Y:S01]  /*1290*/  @!P1 ST.E.64 desc[UR36][R12.64+0x20], R44 ;  /* 0x0000202c0c009985 */ /* 0x0009e2000c101b24 */
[----:B------:R-:W-:Y:S05]  /*12a0*/  @!P1 BRA `(.L_x_18) ;  /* 0x0000000000109947 */ /* 0x000fea0003800000 */
[----:B0-23--:R-:W2:Y:S04]  /*12b0*/  LDG.E.64 R40, desc[UR36][R14.64+0x20] ;  /* 0x000020240e287981 */ /* 0x00dea8000c1e1b00 */
[----:B--2---:R0:W-:Y:S04]  /*12c0*/  ST.E.64 desc[UR36][R10.64+0x20], R40 ;  /* 0x000020280a007985 */ /* 0x0041e8000c101b24 */
[----:B------:R-:W2:Y:S04]  /*12d0*/  LDG.E.64 R42, desc[UR36][R20.64+0x20] ;  /* 0x00002024142a7981 */ /* 0x000ea8000c1e1b00 */
[----:B--2---:R0:W-:Y:S02]  /*12e0*/  ST.E.64 desc[UR36][R12.64+0x20], R42 ;  /* 0x0000202a0c007985 */ /* 0x0041e4000c101b24 */
.L_x_18:
[----:B------:R0:W-:Y:S04]  /*12f0*/  @!P1 ST.E.64 desc[UR36][R10.64+0x28], RZ ;  /* 0x000028ff0a009985 */ /* 0x0001e8000c101b24 */
[----:B------:R0:W-:Y:S01]  /*1300*/  @!P1 ST.E.64 desc[UR36][R12.64+0x28], R46 ;  /* 0x0000282e0c009985 */ /* 0x0001e2000c101b24 */
[----:B------:R-:W-:Y:S05]  /*1310*/  @!P1 BRA `(.L_x_19) ;  /* 0x0000000000109947 */ /* 0x000fea0003800000 */
[----:B0-23--:R-:W2:Y:S04]  /*1320*/  LDG.E.64 R40, desc[UR36][R14.64+0x28] ;  /* 0x000028240e287981 */ /* 0x00dea8000c1e1b00 */
[----:B--2---:R0:W-:Y:S04]  /*1330*/  ST.E.64 desc[UR36][R10.64+0x28], R40 ;  /* 0x000028280a007985 */ /* 0x0041e8000c101b24 */
[----:B------:R-:W2:Y:S04]  /*1340*/  LDG.E.64 R42, desc[UR36][R20.64+0x28] ;  /* 0x00002824142a7981 */ /* 0x000ea8000c1e1b00 */
[----:B--2---:R0:W-:Y:S02]  /*1350*/  ST.E.64 desc[UR36][R12.64+0x28], R42 ;  /* 0x0000282a0c007985 */ /* 0x0041e4000c101b24 */
.L_x_19:
[----:B------:R0:W-:Y:S04]  /*1360*/  @!P1 ST.E.64 desc[UR36][R10.64+0x30], RZ ;  /* 0x000030ff0a009985 */ /* 0x0001e8000c101b24 */
[----:B------:R0:W-:Y:S01]  /*1370*/  @!P1 ST.E.64 desc[UR36][R12.64+0x30], R38 ;  /* 0x000030260c009985 */ /* 0x0001e2000c101b24 */
[----:B------:R-:W-:Y:S05]  /*1380*/  @!P1 BRA `(.L_x_20) ;  /* 0x0000000000109947 */ /* 0x000fea0003800000 */
[----:B0-----:R-:W5:Y:S04]  /*1390*/  LDG.E.64 R38, desc[UR36][R14.64+0x30] ;  /* 0x000030240e267981 */ /* 0x001f68000c1e1b00 */
[----:B-----5:R0:W-:Y:S04]  /*13a0*/  ST.E.64 desc[UR36][R10.64+0x30], R38 ;  /* 0x000030260a007985 */ /* 0x0201e8000c101b24 */
[----:B--23--:R-:W2:Y:S04]  /*13b0*/  LDG.E.64 R40, desc[UR36][R20.64+0x30] ;  /* 0x0000302414287981 */ /* 0x00cea8000c1e1b00 */
[----:B--2---:R0:W-:Y:S02]  /*13c0*/  ST.E.64 desc[UR36][R12.64+0x30], R40 ;  /* 0x000030280c007985 */ /* 0x0041e4000c101b24 */
.L_x_20:
[----:B0-----:R-:W-:Y:S01]  /*13d0*/  @!P1 MOV R38, 0x0 ;  /* 0x0000000000269802 */ /* 0x001fe20000000f00 */
[----:B------:R-:W-:Y:S01]  /*13e0*/  @!P1 IMAD.MOV.U32 R39, RZ, RZ, 0x3ff00000 ;  /* 0x3ff00000ff279424 */ /* 0x000fe200078e00ff */
[----:B------:R0:W-:Y:S04]  /*13f0*/  @!P1 ST.E.64 desc[UR36][R10.64+0x38], RZ ;  /* 0x000038ff0a009985 */ /* 0x0001e8000c101b24 */
[----:B------:R0:W-:Y:S04]  /*1400*/  @!P1 ST.E.64 desc[UR36][R12.64+0x38], R38 ;  /* 0x000038260c009985 */ /* 0x0001e8000c101b24 */
[----:B------:R-:W5:Y:S01]  /*1410*/  @P1 LDG.E.64 R14, desc[UR36][R14.64+0x38] ;  /* 0x000038240e0e1981 */ /* 0x000f62000c1e1b00 */
[----:B------:R-:W-:-:S03]  /*1420*/  IADD3 R37, PT, PT, R37, 0x8, RZ ;  /* 0x0000000825257810 */ /* 0x000fc60007ffe0ff */
[----:B-----5:R0:W-:Y:S04]  /*1430*/  @P1 ST.E.64 desc[UR36][R10.64+0x38], R14 ;  /* 0x0000380e0a001985 */ /* 0x0201e8000c101b24 */
[----:B------:R-:W5:Y:S04]  /*1440*/  @P1 LDG.E.64 R20, desc[UR36][R20.64+0x38] ;  /* 0x0000382414141981 */ /* 0x000f68000c1e1b00 */
[----:B-----5:R0:W-:Y:S01]  /*1450*/  @P1 ST.E.64 desc[UR36][R12.64+0x38], R20 ;  /* 0x000038140c001985 */ /* 0x0201e2000c101b24 */
[----:B------:R-:W-:-:S13]  /*1460*/  ISETP.NE.AND P1, PT, R37, R9, PT ;  /* 0x000000092500720c */ /* 0x000fda0003f25270 */
[----:B0-----:R-:W-:Y:S05]  /*1470*/  @P1 BRA `(.L_x_21) ;  /* 0xfffffff800a01947 */ /* 0x001fea000383ffff */
[----:B------:R-:W-:Y:S05]  /*1480*/  BSYNC.RECONVERGENT B0 ;  /* 0x0000000000007941 */ /* 0x000fea0003800200 */
.L_x_15:
[----:B------:R-:W-:-:S13]  /*1490*/  ISETP.NE.AND P0, PT, R36, RZ, PT ;  /* 0x000000ff2400720c */ /* 0x000fda0003f05270 */
[----:B------:R-:W-:Y:S05]  /*14a0*/  @!P0 BRA `(.L_x_14) ;  /* 0x0000000400e08947 */ /* 0x000fea0003800000 */
[----:B------:R-:W-:Y:S01]  /*14b0*/  ISETP.GE.U32.AND P0, PT, R36, 0x4, PT ;  /* 0x000000042400780c */ /* 0x000fe20003f06070 */
[----:B------:R-:W-:-:S12]  /*14c0*/  ULOP3.LUT UR4, UR41, 0x3, URZ, 0xc0, !UPT ;  /* 0x0000000329047892 */ /* 0x000fd8000f8ec0ff */
[----:B------:R-:W-:Y:S05]  /*14d0*/  @!P0 BRA `(.L_x_22) ;  /* 0x0000000000d88947 */ /* 0x000fea0003800000 */
[----:B------:R-:W-:Y:S01]  /*14e0*/  ISETP.GT.AND P1, PT, R0, RZ, PT ;  /* 0x000000ff0000720c */ /* 0x000fe20003f24270 */
[C---:B-1234-:R-:W-:Y:S01]  /*14f0*/  IMAD.WIDE.U32 R12, R9.reuse, 0x8, R32 ;  /* 0x00000008090c7825 */ /* 0x05efe200078e0020 */
[----:B------:R-:W0:Y:S03]  /*1500*/  LDCU.64 UR6, c[0x0][0x388] ;  /* 0x00007100ff0677ac */ /* 0x000e260008000a00 */
[----:B------:R-:W-:-:S08]  /*1510*/  IMAD.WIDE.U32 R10, R9, 0x8, R22 ;  /* 0x00000008090a7825 */ /* 0x000fd000078e0016 */
[----:B------:R-:W1:Y:S01]  /*1520*/  @P1 LDC.64 R14, c[0x0][0x388] ;  /* 0x0000e200ff0e1b82 */ /* 0x000e620000000a00 */
[----:B------:R-:W-:Y:S01]  /*1530*/  @P1 IMAD.IADD R39, R8, 0x1, R9 ;  /* 0x0000000108271824 */ /* 0x000fe200078e0209 */
[----:B------:R-:W-:Y:S01]  /*1540*/  @!P1 MOV R36, 0x0 ;  /* 0x0000000000249802 */ /* 0x000fe20000000f00 */
[----:B------:R-:W-:Y:S01]  /*1550*/  @!P1 IMAD.MOV.U32 R37, RZ, RZ, 0x3ff00000 ;  /* 0x3ff00000ff259424 */ /* 0x000fe200078e00ff */
[----:B------:R-:W-:Y:S04]  /*1560*/  @!P1 ST.E.64 desc[UR36][R12.64], RZ ;  /* 0x000000ff0c009985 */ /* 0x000fe8000c101b24 */
[----:B------:R2:W-:Y:S01]  /*1570*/  @!P1 ST.E.64 desc[UR36][R10.64], R36 ;  /* 0x000000240a009985 */ /* 0x0005e2000c101b24 */
[----:B------:R-:W3:Y:S01]  /*1580*/  @P1 LDC.64 R20, c[0x0][0x3b0] ;  /* 0x0000ec00ff141b82 */ /* 0x000ee20000000a00 */
[----:B-1----:R-:W-:-:S06]  /*1590*/  @P1 IMAD.WIDE R14, R39, 0x8, R14 ;  /* 0x00000008270e1825 */ /* 0x002fcc00078e020e */
[----:B------:R-:W4:Y:S01]  /*15a0*/  @P1 LDG.E.64 R14, desc[UR36][R14.64] ;  /* 0x000000240e0e1981 */ /* 0x000f22000c1e1b00 */
[----:B---3--:R-:W-:Y:S01]  /*15b0*/  @P1 IMAD.WIDE R20, R39, 0x8, R20 ;  /* 0x0000000827141825 */ /* 0x008fe200078e0214 */
[----:B------:R-:W-:Y:S02]  /*15c0*/  SHF.R.S32.HI R39, RZ, 0x1f, R9 ;  /* 0x0000001fff277819 */ /* 0x000fe40000011409 */
[----:B------:R-:W-:-:S04]  /*15d0*/  IADD3 R40, P0, PT, R8, R9, RZ ;  /* 0x0000000908287210 */ /* 0x000fc80007f1e0ff */
[----:B------:R-:W-:Y:S01]  /*15e0*/  LEA.HI.X.SX32 R39, R8, R39, 0x1, P0 ;  /* 0x0000002708277211 */ /* 0x000fe200000f0eff */
[----:B----4-:R1:W-:Y:S04]  /*15f0*/  @P1 ST.E.64 desc[UR36][R12.64], R14 ;  /* 0x0000000e0c001985 */ /* 0x0103e8000c101b24 */
[----:B------:R-:W3:Y:S01]  /*1600*/  @P1 LDG.E.64 R20, desc[UR36][R20.64] ;  /* 0x0000002414141981 */ /* 0x000ee2000c1e1b00 */
[C---:B------:R-:W-:Y:S01]  /*1610*/  SHF.L.U32 R38, R40.reuse, 0x3, RZ ;  /* 0x0000000328267819 */ /* 0x040fe200000006ff */
[----:B------:R-:W-:Y:S01]  /*1620*/  @!P1 IMAD.MOV.U32 R42, RZ, RZ, 0x0 ;  /* 0x00000000ff2a9424 */ /* 0x000fe200078e00ff */
[----:B--2---:R-:W-:Y:S02]  /*1630*/  SHF.L.U64.HI R36, R40, 0x3, R39 ;  /* 0x0000000328247819 */ /* 0x004fe40000010227 */
[----:B0-----:R-:W-:-:S02]  /*1640*/  IADD3 R40, P0, PT, R38, UR6, RZ ;  /* 0x0000000626287c10 */ /* 0x001fc4000ff1e0ff */
[----:B------:R-:W-:Y:S02]  /*1650*/  @!P1 MOV R43, 0x3ff00000 ;  /* 0x3ff00000002b9802 */ /* 0x000fe40000000f00 */
[----:B------:R-:W-:Y:S01]  /*1660*/  IADD3.X R41, PT, PT, R36, UR7, RZ, P0, !PT ;  /* 0x0000000724297c10 */ /* 0x000fe200087fe4ff */
[----:B------:R-:W0:Y:S01]  /*1670*/  LDCU.64 UR6, c[0x0][0x3b0] ;  /* 0x00007600ff0677ac */ /* 0x000e220008000a00 */
[----:B---3--:R2:W-:Y:S04]  /*1680*/  @P1 ST.E.64 desc[UR36][R10.64], R20 ;  /* 0x000000140a001985 */ /* 0x0085e8000c101b24 */
[----:B------:R2:W-:Y:S04]  /*1690*/  @!P1 ST.E.64 desc[UR36][R12.64+0x8], RZ ;  /* 0x000008ff0c009985 */ /* 0x0005e8000c101b24 */
[----:B------:R2:W-:Y:S04]  /*16a0*/  @!P1 ST.E.64 desc[UR36][R10.64+0x8], R42 ;  /* 0x0000082a0a009985 */ /* 0x0005e8000c101b24 */
[----:B-1----:R-:W3:Y:S01]  /*16b0*/  @P1 LDG.E.64 R14, desc[UR36][R40.64+0x8] ;  /* 0x00000824280e1981 */ /* 0x002ee2000c1e1b00 */
[----:B0-----:R-:W-:-:S04]  /*16c0*/  IADD3 R38, P0, PT, R38, UR6, RZ ;  /* 0x0000000626267c10 */ /* 0x001fc8000ff1e0ff */
[----:B------:R-:W-:Y:S01]  /*16d0*/  IADD3.X R39, PT, PT, R36, UR7, RZ, P0, !PT ;  /* 0x0000000724277c10 */ /* 0x000fe200087fe4ff */
[----:B---3--:R2:W-:Y:S04]  /*16e0*/  @P1 ST.E.64 desc[UR36][R12.64+0x8], R14 ;  /* 0x0000080e0c001985 */ /* 0x0085e8000c101b24 */
[----:B------:R-:W3:Y:S01]  /*16f0*/  @P1 LDG.E.64 R36, desc[UR36][R38.64+0x8] ;  /* 0x0000082426241981 */ /* 0x000ee2000c1e1b00 */
[----:B------:R-:W-:Y:S01]  /*1700*/  @!P1 IMAD.MOV.U32 R44, RZ, RZ, 0x0 ;  /* 0x00000000ff2c9424 */ /* 0x000fe200078e00ff */
[----:B------:R-:W-:Y:S01]  /*1710*/  @!P1 MOV R45, 0x3ff00000 ;  /* 0x3ff00000002d9802 */ /* 0x000fe20000000f00 */
[----:B------:R-:W-:Y:S01]  /*1720*/  @!P1 IMAD.MOV.U32 R46, RZ, RZ, 0x0 ;  /* 0x00000000ff2e9424 */ /* 0x000fe200078e00ff */
[----:B------:R-:W-:Y:S01]  /*1730*/  @!P1 MOV R47, 0x3ff00000 ;  /* 0x3ff00000002f9802 */ /* 0x000fe20000000f00 */
        /* <DEDUP_REMOVED lines=8> */
.L_x_23:
[----:B------:R1:W-:Y:S04]  /*17c0*/  @!P1 ST.E.64 desc[UR36][R12.64+0x18], RZ ;  /* 0x000018ff0c009985 */ /* 0x0003e8000c101b24 */
[----:B------:R1:W-:Y:S01]  /*17d0*/  @!P1 ST.E.64 desc[UR36][R10.64+0x18], R46 ;  /* 0x0000182e0a009985 */ /* 0x0003e2000c101b24 */
[----:B------:R-:W-:Y:S05]  /*17e0*/  @!P1 BRA `(.L_x_24) ;  /* 0x0000000000109947 */ /* 0x000fea0003800000 */
[----:B0-2---:R-:W2:Y:S04]  /*17f0*/  LDG.E.64 R14, desc[UR36][R40.64+0x18] ;  /* 0x00001824280e7981 */ /* 0x005ea8000c1e1b00 */
[----:B--2---:R3:W-:Y:S04]  /*1800*/  ST.E.64 desc[UR36][R12.64+0x18], R14 ;  /* 0x0000180e0c007985 */ /* 0x0047e8000c101b24 */
[----:B------:R-:W2:Y:S04]  /*1810*/  LDG.E.64 R20, desc[UR36][R38.64+0x18] ;  /* 0x0000182426147981 */ /* 0x000ea8000c1e1b00 */
[----:B--2---:R3:W-:Y:S02]  /*1820*/  ST.E.64 desc[UR36][R10.64+0x18], R20 ;  /* 0x000018140a007985 */ /* 0x0047e4000c101b24 */
.L_x_24:
[----:B------:R-:W-:-:S07]  /*1830*/  VIADD R9, R9, 0x4 ;  /* 0x0000000409097836 */ /* 0x000fce0000000000 */
.L_x_22:
[----:B------:R-:W-:-:S09]  /*1840*/  UISETP.NE.AND UP0, UPT, UR4, URZ, UPT ;  /* 0x000000ff0400728c */ /* 0x000fd2000bf05270 */
[----:B------:R-:W-:Y:S05]  /*1850*/  BRA.U !UP0, `(.L_x_14) ;  /* 0x0000000108f47547 */ /* 0x000fea000b800000 */
[----:B------:R-:W-:-:S09]  /*1860*/  UISETP.NE.AND UP0, UPT, UR4, 0x1, UPT ;  /* 0x000000010400788c */ /* 0x000fd2000bf05270 */
[----:B------:R-:W-:Y:S05]  /*1870*/  BRA.U !UP0, `(.L_x_25) ;  /* 0x0000000108947547 */ /* 0x000fea000b800000 */
[----:B------:R-:W-:Y:S01]  /*1880*/  ISETP.GT.AND P0, PT, R0, RZ, PT ;  /* 0x000000ff0000720c */ /* 0x000fe20003f04270 */
[----:B01234-:R-:W-:-:S04]  /*1890*/  IMAD.WIDE.U32 R12, R9, 0x8, R32 ;  /* 0x00000008090c7825 */ /* 0x01ffc800078e0020 */
[----:B------:R-:W-:-:S08]  /*18a0*/  IMAD.WIDE.U32 R10, R9, 0x8, R22 ;  /* 0x00000008090a7825 */ /* 0x000fd000078e0016 */
[----:B------:R-:W0:Y:S01]  /*18b0*/  @P0 LDC.64 R14, c[0x0][0x388] ;  /* 0x0000e200ff0e0b82 */ /* 0x000e220000000a00 */
[----:B------:R-:W-:Y:S01]  /*18c0*/  @P0 IADD3 R39, PT, PT, R8, R9, RZ ;  /* 0x0000000908270210 */ /* 0x000fe20007ffe0ff */
[----:B------:R-:W-:Y:S01]  /*18d0*/  @!P0 IMAD.MOV.U32 R36, RZ, RZ, 0x0 ;  /* 0x00000000ff248424 */ /* 0x000fe200078e00ff */
[----:B------:R-:W-:Y:S01]  /*18e0*/  @!P0 MOV R37, 0x3ff00000 ;  /* 0x3ff0000000258802 */ /* 0x000fe20000000f00 */
[----:B------:R1:W-:Y:S04]  /*18f0*/  @!P0 ST.E.64 desc[UR36][R12.64], RZ ;  /* 0x000000ff0c008985 */ /* 0x0003e8000c101b24 */
[----:B------:R1:W-:Y:S01]  /*1900*/  @!P0 ST.E.64 desc[UR36][R10.64], R36 ;  /* 0x000000240a008985 */ /* 0x0003e2000c101b24 */
[----:B------:R-:W2:Y:S01]  /*1910*/  @P0 LDC.64 R20, c[0x0][0x3b0] ;  /* 0x0000ec00ff140b82 */ /* 0x000ea20000000a00 */
[----:B0-----:R-:W-:-:S06]  /*1920*/  @P0 IMAD.WIDE R14, R39, 0x8, R14 ;  /* 0x00000008270e0825 */ /* 0x001fcc00078e020e */
[----:B------:R-:W3:Y:S01]  /*1930*/  @P0 LDG.E.64 R14, desc[UR36][R14.64] ;  /* 0x000000240e0e0981 */ /* 0x000ee2000c1e1b00 */
[----:B--2---:R-:W-:-:S03]  /*1940*/  @P0 IMAD.WIDE R20, R39, 0x8, R20 ;  /* 0x0000000827140825 */ /* 0x004fc600078e0214 */
[----:B---3--:R1:W-:Y:S04]  /*1950*/  @P0 ST.E.64 desc[UR36][R12.64], R14 ;  /* 0x0000000e0c000985 */ /* 0x0083e8000c101b24 */
[----:B------:R-:W2:Y:S01]  /*1960*/  @P0 LDG.E.64 R20, desc[UR36][R20.64] ;  /* 0x0000002414140981 */ /* 0x000ea2000c1e1b00 */
[----:B------:R-:W-:Y:S01]  /*1970*/  @!P0 IMAD.MOV.U32 R38, RZ, RZ, 0x0 ;  /* 0x00000000ff268424 */ /* 0x000fe200078e00ff */
[----:B------:R-:W-:Y:S02]  /*1980*/  @!P0 MOV R39, 0x3ff00000 ;  /* 0x3ff0000000278802 */ /* 0x000fe40000000f00 */
[----:B--2---:R1:W-:Y:S04]  /*1990*/  @P0 ST.E.64 desc[UR36][R10.64], R20 ;  /* 0x000000140a000985 */ /* 0x0043e8000c101b24 */
[----:B------:R1:W-:Y:S04]  /*19a0*/  @!P0 ST.E.64 desc[UR36][R12.64+0x8], RZ ;  /* 0x000008ff0c008985 */ /* 0x0003e8000c101b24 */
[----:B------:R1:W-:Y:S01]  /*19b0*/  @!P0 ST.E.64 desc[UR36][R10.64+0x8], R38 ;  /* 0x000008260a008985 */ /* 0x0003e2000c101b24 */
[----:B------:R-:W-:Y:S05]  /*19c0*/  @!P0 BRA `(.L_x_26) ;  /* 0x00000000003c8947 */ /* 0x000fea0003800000 */
[----:B------:R-:W0:Y:S01]  /*19d0*/  LDCU.64 UR4, c[0x0][0x388] ;  /* 0x00007100ff0477ac */ /* 0x000e220008000a00 */
[----:B-1----:R-:W-:Y:S02]  /*19e0*/  IADD3 R14, P0, PT, R8, R9, RZ ;  /* 0x00000009080e7210 */ /* 0x002fe40007f1e0ff */
[----:B------:R-:W-:-:S03]  /*19f0*/  SHF.R.S32.HI R15, RZ, 0x1f, R9 ;  /* 0x0000001fff0f7819 */ /* 0x000fc60000011409 */
[----:B------:R-:W-:Y:S01]  /*1a00*/  IMAD.SHL.U32 R20, R14, 0x8, RZ ;  /* 0x000000080e147824 */ /* 0x000fe200078e00ff */
[----:B------:R-:W-:-:S04]  /*1a10*/  LEA.HI.X.SX32 R15, R8, R15, 0x1, P0 ;  /* 0x0000000f080f7211 */ /* 0x000fc800000f0eff */
[----:B------:R-:W-:Y:S02]  /*1a20*/  SHF.L.U64.HI R21, R14, 0x3, R15 ;  /* 0x000000030e157819 */ /* 0x000fe4000001020f */
[----:B0-----:R-:W-:-:S04]  /*1a30*/  IADD3 R14, P0, PT, R20, UR4, RZ ;  /* 0x00000004140e7c10 */ /* 0x001fc8000ff1e0ff */
[----:B------:R-:W-:Y:S01]  /*1a40*/  IADD3.X R15, PT, PT, R21, UR5, RZ, P0, !PT ;  /* 0x00000005150f7c10 */ /* 0x000fe200087fe4ff */
[----:B------:R-:W0:Y:S05]  /*1a50*/  LDCU.64 UR4, c[0x0][0x3b0] ;  /* 0x00007600ff0477ac */ /* 0x000e2a0008000a00 */
[----:B------:R-:W2:Y:S01]  /*1a60*/  LDG.E.64 R14, desc[UR36][R14.64+0x8] ;  /* 0x000008240e0e7981 */ /* 0x000ea2000c1e1b00 */
[----:B0-----:R-:W-:-:S04]  /*1a70*/  IADD3 R20, P0, PT, R20, UR4, RZ ;  /* 0x0000000414147c10 */ /* 0x001fc8000ff1e0ff */
[----:B------:R-:W-:Y:S01]  /*1a80*/  IADD3.X R21, PT, PT, R21, UR5, RZ, P0, !PT ;  /* 0x0000000515157c10 */ /* 0x000fe200087fe4ff */
[----:B--2---:R0:W-:Y:S05]  /*1a90*/  ST.E.64 desc[UR36][R12.64+0x8], R14 ;  /* 0x0000080e0c007985 */ /* 0x0041ea000c101b24 */
[----:B------:R-:W2:Y:S04]  /*1aa0*/  LDG.E.64 R20, desc[UR36][R20.64+0x8] ;  /* 0x0000082414147981 */ /* 0x000ea8000c1e1b00 */
[----:B--2---:R0:W-:Y:S02]  /*1ab0*/  ST.E.64 desc[UR36][R10.64+0x8], R20 ;  /* 0x000008140a007985 */ /* 0x0041e4000c101b24 */
.L_x_26:
[----:B------:R-:W-:-:S07]  /*1ac0*/  IADD3 R9, PT, PT, R9, 0x2, RZ ;  /* 0x0000000209097810 */ /* 0x000fce0007ffe0ff */
.L_x_25:
[----:B------:R-:W-:-:S04]  /*1ad0*/  ULOP3.LUT UR4, UR41, 0x1, URZ, 0xc0, !UPT ;  /* 0x0000000129047892 */ /* 0x000fc8000f8ec0ff */
[----:B------:R-:W-:-:S09]  /*1ae0*/  UISETP.NE.U32.AND UP0, UPT, UR4, 0x1, UPT ;  /* 0x000000010400788c */ /* 0x000fd2000bf05070 */
[----:B------:R-:W-:Y:S05]  /*1af0*/  BRA.U UP0, `(.L_x_14) ;  /* 0x00000001004c7547 */ /* 0x000fea000b800000 */
[----:B------:R-:W-:-:S13]  /*1b00*/  ISETP.GT.AND P0, PT, R0, RZ, PT ;  /* 0x000000ff0000720c */ /* 0x000fda0003f04270 */
[----:B0123--:R-:W-:Y:S01]  /*1b10*/  @!P0 IMAD.WIDE.U32 R14, R9, 0x8, R32 ;  /* 0x00000008090e8825 */ /* 0x00ffe200078e0020 */
[----:B----4-:R-:W-:-:S03]  /*1b20*/  @!P0 MOV R13, 0x3ff00000 ;  /* 0x3ff00000000d8802 */ /* 0x010fc60000000f00 */
[----:B------:R-:W-:Y:S01]  /*1b30*/  @!P0 IMAD.WIDE.U32 R10, R9, 0x8, R22 ;  /* 0x00000008090a8825 */ /* 0x000fe200078e0016 */
[----:B------:R0:W-:Y:S03]  /*1b40*/  @!P0 ST.E.64 desc[UR36][R14.64], RZ ;  /* 0x000000ff0e008985 */ /* 0x0001e6000c101b24 */
[----:B------:R-:W-:-:S05]  /*1b50*/  @!P0 IMAD.MOV.U32 R12, RZ, RZ, 0x0 ;  /* 0x00000000ff0c8424 */ /* 0x000fca00078e00ff */
[----:B------:R0:W-:Y:S01]  /*1b60*/  @!P0 ST.E.64 desc[UR36][R10.64], R12 ;  /* 0x0000000c0a008985 */ /* 0x0001e2000c101b24 */
[----:B------:R-:W-:Y:S05]  /*1b70*/  @!P0 BRA `(.L_x_14) ;  /* 0x00000000002c8947 */ /* 0x000fea0003800000 */
[----:B0-----:R-:W0:Y:S01]  /*1b80*/  LDC.64 R10, c[0x0][0x388] ;  /* 0x0000e200ff0a7b82 */ /* 0x001e220000000a00 */
[----:B------:R-:W-:-:S07]  /*1b90*/  IMAD.IADD R21, R8, 0x1, R9 ;  /* 0x0000000108157824 */ /* 0x000fce00078e0209 */
[----:B------:R-:W1:Y:S01]  /*1ba0*/  LDC.64 R12, c[0x0][0x3b0] ;  /* 0x0000ec00ff0c7b82 */ /* 0x000e620000000a00 */
[----:B0-----:R-:W-:-:S06]  /*1bb0*/  IMAD.WIDE R10, R21, 0x8, R10 ;  /* 0x00000008150a7825 */ /* 0x001fcc00078e020a */
[----:B------:R-:W2:Y:S01]  /*1bc0*/  LDG.E.64 R10, desc[UR36][R10.64] ;  /* 0x000000240a0a7981 */ /* 0x000ea2000c1e1b00 */
[----:B------:R-:W-:-:S04]  /*1bd0*/  IMAD.WIDE.U32 R14, R9, 0x8, R32 ;  /* 0x00000008090e7825 */ /* 0x000fc800078e0020 */
[----:B-1----:R-:W-:Y:S01]  /*1be0*/  IMAD.WIDE R12, R21, 0x8, R12 ;  /* 0x00000008150c7825 */ /* 0x002fe200078e020c */
[----:B--2---:R0:W-:Y:S05]  /*1bf0*/  ST.E.64 desc[UR36][R14.64], R10 ;  /* 0x0000000a0e007985 */ /* 0x0041ea000c101b24 */
[----:B------:R-:W2:Y:S01]  /*1c00*/  LDG.E.64 R12, desc[UR36][R12.64] ;  /* 0x000000240c0c7981 */ /* 0x000ea2000c1e1b00 */
[----:B------:R-:W-:-:S05]  /*1c10*/  IMAD.WIDE.U32 R8, R9, 0x8, R22 ;  /* 0x0000000809087825 */ /* 0x000fca00078e0016 */
[----:B--2---:R0:W-:Y:S02]  /*1c20*/  ST.E.64 desc[UR36][R8.64], R12 ;  /* 0x0000000c08007985 */ /* 0x0041e4000c101b24 */
.L_x_14:
[----:B------:R-:W-:-:S13]  /*1c30*/  ISETP.NE.AND P0, PT, RZ, UR42, PT ;  /* 0x0000002aff007c0c */ /* 0x000fda000bf05270 */
[----:B------:R-:W-:Y:S05]  /*1c40*/  @!P0 BRA `(.L_x_27) ;  /* 0x0000000400d48947 */ /* 0x000fea0003800000 */
[----:B------:R-:W-:Y:S02]  /*1c50*/  UISETP.GE.U32.AND UP0, UPT, UR42, 0x8, UPT ;  /* 0x000000082a00788c */ /* 0x000fe4000bf06070 */
[----:B0123--:R-:W-:Y:S01]  /*1c60*/  MOV R20, UR42 ;  /* 0x0000002a00147c02 */ /* 0x00ffe20008000f00 */
[----:B-----5:R-:W-:Y:S02]  /*1c70*/  VIADD R7, R7, 0xffffffff ;  /* 0xffffffff07077836 */ /* 0x020fe40000000000 */
[----:B------:R-:W-:Y:S01]  /*1c80*/  HFMA2 R21, -RZ, RZ, 0, 0 ;  /* 0x00000000ff157431 */ /* 0x000fe200000001ff */
[----:B------:R-:W-:Y:S01]  /*1c90*/  LOP3.LUT R20, R20, 0x7, RZ, 0xc0, !PT ;  /* 0x0000000714147812 */ /* 0x000fe200078ec0ff */
[----:B------:R-:W-:-:S03]  /*1ca0*/  IMAD R7, R7, UR42, RZ ;  /* 0x0000002a07077c24 */ /* 0x000fc6000f8e02ff */
[----:B------:R-:W-:Y:S01]  /*1cb0*/  ISETP.NE.AND P2, PT, R20, RZ, PT ;  /* 0x000000ff1400720c */ /* 0x000fe20003f45270 */
[----:B------:R-:W-:-:S12]  /*1cc0*/  BRA.U !UP0, `(.L_x_28) ;  /* 0x0000000108bc7547 */ /* 0x000fd8000b800000 */
[----:B------:R-:W-:Y:S01]  /*1cd0*/  ULOP3.LUT UR4, UR42, 0xfffffff8, URZ, 0xc0, !UPT ;  /* 0xfffffff82a047892 */ /* 0x000fe2000f8ec0ff */
[----:B------:R-:W-:Y:S01]  /*1ce0*/  BSSY.RECONVERGENT B0, `(.L_x_28) ;  /* 0x000002d000007945 */ /* 0x000fe20003800200 */
[----:B------:R-:W-:-:S04]  /*1cf0*/  IMAD.MOV.U32 R36, RZ, RZ, RZ ;  /* 0x000000ffff247224 */ /* 0x000fc800078e00ff */
[----:B------:R-:W-:-:S07]  /*1d00*/  MOV R21, UR4 ;  /* 0x0000000400157c02 */ /* 0x000fce0008000f00 */
.L_x_29:
[----:B----4-:R-:W0:Y:S01]  /*1d10*/  LDC.64 R12, c[0x0][0x390] ;  /* 0x0000e400ff0c7b82 */ /* 0x010e220000000a00 */
[----:B------:R-:W-:-:S07]  /*1d20*/  IMAD.IADD R15, R7, 0x1, R36 ;  /* 0x00000001070f7824 */ /* 0x000fce00078e0224 */
        /* <DEDUP_REMOVED lines=15> */
[----:B------:R-:W5:Y:S04]  /*1e20*/  LDG.E.64 R48, desc[UR36][R8.64+0x10] ;  /* 0x0000102408307981 */ /* 0x000f68000c1e1b00 */
[----:B-----5:R5:W-:Y:S04]  /*1e30*/  ST.E.64 desc[UR36][R14.64+0x10], R48 ;  /* 0x000010300e007985 */ /* 0x020be8000c101b24 */
[----:B0-----:R-:W2:Y:S04]  /*1e40*/  LDG.E.64 R38, desc[UR36][R12.64+0x18] ;  /* 0x000018240c267981 */ /* 0x001ea8000c1e1b00 */
[----:B--2---:R0:W-:Y:S04]  /*1e50*/  ST.E.64 desc[UR36][R10.64+0x18], R38 ;  /* 0x000018260a007985 */ /* 0x0041e8000c101b24 */
[----:B-1----:R-:W2:Y:S04]  /*1e60*/  LDG.E.64 R40, desc[UR36][R8.64+0x18] ;  /* 0x0000182408287981 */ /* 0x002ea8000c1e1b00 */
[----:B--2---:R1:W-:Y:S04]  /*1e70*/  ST.E.64 desc[UR36][R14.64+0x18], R40 ;  /* 0x000018280e007985 */ /* 0x0043e8000c101b24 */
[----:B------:R-:W2:Y:S04]  /*1e80*/  LDG.E.64 R42, desc[UR36][R12.64+0x20] ;  /* 0x000020240c2a7981 */ /* 0x000ea8000c1e1b00 */
[----:B--2---:R2:W-:Y:S04]  /*1e90*/  ST.E.64 desc[UR36][R10.64+0x20], R42 ;  /* 0x0000202a0a007985 */ /* 0x0045e8000c101b24 */
[----:B---3--:R-:W3:Y:S04]  /*1ea0*/  LDG.E.64 R44, desc[UR36][R8.64+0x20] ;  /* 0x00002024082c7981 */ /* 0x008ee8000c1e1b00 */
[----:B---3--:R3:W-:Y:S04]  /*1eb0*/  ST.E.64 desc[UR36][R14.64+0x20], R44 ;  /* 0x0000202c0e007985 */ /* 0x0087e8000c101b24 */
[----:B----4-:R-:W4:Y:S04]  /*1ec0*/  LDG.E.64 R46, desc[UR36][R12.64+0x28] ;  /* 0x000028240c2e7981 */ /* 0x010f28000c1e1b00 */
[----:B----4-:R4:W-:Y:S04]  /*1ed0*/  ST.E.64 desc[UR36][R10.64+0x28], R46 ;  /* 0x0000282e0a007985 */ /* 0x0109e8000c101b24 */
[----:B-----5:R-:W5:Y:S04]  /*1ee0*/  LDG.E.64 R48, desc[UR36][R8.64+0x28] ;  /* 0x0000282408307981 */ /* 0x020f68000c1e1b00 */
[----:B-----5:R4:W-:Y:S04]  /*1ef0*/  ST.E.64 desc[UR36][R14.64+0x28], R48 ;  /* 0x000028300e007985 */ /* 0x0209e8000c101b24 */
[----:B0-----:R-:W5:Y:S04]  /*1f00*/  LDG.E.64 R38, desc[UR36][R12.64+0x30] ;  /* 0x000030240c267981 */ /* 0x001f68000c1e1b00 */
[----:B-----5:R4:W-:Y:S04]  /*1f10*/  ST.E.64 desc[UR36][R10.64+0x30], R38 ;  /* 0x000030260a007985 */ /* 0x0209e8000c101b24 */
[----:B-1----:R-:W5:Y:S04]  /*1f20*/  LDG.E.64 R40, desc[UR36][R8.64+0x30] ;  /* 0x0000302408287981 */ /* 0x002f68000c1e1b00 */
[----:B-----5:R4:W-:Y:S04]  /*1f30*/  ST.E.64 desc[UR36][R14.64+0x30], R40 ;  /* 0x000030280e007985 */ /* 0x0209e8000c101b24 */
[----:B--2---:R-:W2:Y:S04]  /*1f40*/  LDG.E.64 R42, desc[UR36][R12.64+0x38] ;  /* 0x000038240c2a7981 */ /* 0x004ea8000c1e1b00 */
[----:B--2---:R4:W-:Y:S04]  /*1f50*/  ST.E.64 desc[UR36][R10.64+0x38], R42 ;  /* 0x0000382a0a007985 */ /* 0x0049e8000c101b24 */
[----:B---3--:R-:W2:Y:S01]  /*1f60*/  LDG.E.64 R44, desc[UR36][R8.64+0x38] ;  /* 0x00003824082c7981 */ /* 0x008ea2000c1e1b00 */
[----:B------:R-:W-:-:S04]  /*1f70*/  IADD3 R36, PT, PT, R36, 0x8, RZ ;  /* 0x0000000824247810 */ /* 0x000fc80007ffe0ff */
[----:B------:R-:W-:Y:S01]  /*1f80*/  ISETP.NE.AND P1, PT, R36, R21, PT ;  /* 0x000000152400720c */ /* 0x000fe20003f25270 */
[----:B--2---:R4:W-:-:S12]  /*1f90*/  ST.E.64 desc[UR36][R14.64+0x38], R44 ;  /* 0x0000382c0e007985 */ /* 0x0049d8000c101b24 */
[----:B------:R-:W-:Y:S05]  /*1fa0*/  @P1 BRA `(.L_x_29) ;  /* 0xfffffffc00581947 */ /* 0x000fea000383ffff */
[----:B------:R-:W-:Y:S05]  /*1fb0*/  BSYNC.RECONVERGENT B0 ;  /* 0x0000000000007941 */ /* 0x000fea0003800200 */
.L_x_28:
[----:B------:R-:W-:Y:S05]  /*1fc0*/  @!P2 BRA `(.L_x_27) ;  /* 0x0000000000f4a947 */ /* 0x000fea0003800000 */
[----:B------:R-:W-:Y:S01]  /*1fd0*/  ISETP.GE.U32.AND P1, PT, R20, 0x4, PT ;  /* 0x000000041400780c */ /* 0x000fe20003f26070 */
[----:B------:R-:W-:-:S04]  /*1fe0*/  ULOP3.LUT UR4, UR42, 0x3, URZ, 0xc0, !UPT ;  /* 0x000000032a047892 */ /* 0x000fc8000f8ec0ff */
[----:B------:R-:W-:-:S08]  /*1ff0*/  UISETP.NE.AND UP0, UPT, UR4, URZ, UPT ;  /* 0x000000ff0400728c */ /* 0x000fd0000bf05270 */
[----:B------:R-:W-:Y:S05]  /*2000*/  @!P1 BRA `(.L_x_30) ;  /* 0x0000000000609947 */ /* 0x000fea0003800000 */
[----:B------:R-:W0:Y:S01]  /*2010*/  LDC.64 R8, c[0x0][0x390] ;  /* 0x0000e400ff087b82 */ /* 0x000e220000000a00 */
[----:B------:R-:W-:-:S07]  /*2020*/  IMAD.IADD R37, R7, 0x1, R21 ;  /* 0x0000000107257824 */ /* 0x000fce00078e0215 */
[----:B----4-:R-:W1:Y:S01]  /*2030*/  LDC.64 R14, c[0x0][0x3b8] ;  /* 0x0000ee00ff0e7b82 */ /* 0x010e620000000a00 */
        /* <DEDUP_REMOVED lines=12> */
[----:B------:R-:W3:Y:S04]  /*2100*/  LDG.E.64 R44, desc[UR36][R8.64+0x10] ;  /* 0x00001024082c7981 */ /* 0x000ee8000c1e1b00 */
[----:B---3--:R2:W-:Y:S04]  /*2110*/  ST.E.64 desc[UR36][R12.64+0x10], R44 ;  /* 0x0000102c0c007985 */ /* 0x0085e8000c101b24 */
[----:B------:R-:W3:Y:S04]  /*2120*/  LDG.E.64 R46, desc[UR36][R14.64+0x10] ;  /* 0x000010240e2e7981 */ /* 0x000ee8000c1e1b00 */
[----:B---3--:R2:W-:Y:S04]  /*2130*/  ST.E.64 desc[UR36][R38.64+0x10], R46 ;  /* 0x0000102e26007985 */ /* 0x0085e8000c101b24 */
[----:B0-----:R-:W3:Y:S04]  /*2140*/  LDG.E.64 R10, desc[UR36][R8.64+0x18] ;  /* 0x00001824080a7981 */ /* 0x001ee8000c1e1b00 */
[----:B---3--:R2:W-:Y:S04]  /*2150*/  ST.E.64 desc[UR36][R12.64+0x18], R10 ;  /* 0x0000180a0c007985 */ /* 0x0085e8000c101b24 */
[----:B-1----:R-:W3:Y:S01]  /*2160*/  LDG.E.64 R36, desc[UR36][R14.64+0x18] ;  /* 0x000018240e247981 */ /* 0x002ee2000c1e1b00 */
[----:B------:R-:W-:-:S03]  /*2170*/  IADD3 R21, PT, PT, R21, 0x4, RZ ;  /* 0x0000000415157810 */ /* 0x000fc60007ffe0ff */
[----:B---3--:R2:W-:Y:S04]  /*2180*/  ST.E.64 desc[UR36][R38.64+0x18], R36 ;  /* 0x0000182426007985 */ /* 0x0085e8000c101b24 */
.L_x_30:
[----:B------:R-:W-:Y:S05]  /*2190*/  BRA.U !UP0, `(.L_x_27) ;  /* 0x0000000108807547 */ /* 0x000fea000b800000 */
[----:B------:R-:W-:-:S06]  /*21a0*/  UISETP.NE.AND UP0, UPT, UR4, 0x1, UPT ;  /* 0x000000010400788c */ /* 0x000fcc000bf05270 */
[----:B------:R-:W-:-:S13]  /*21b0*/  PLOP3.LUT P1, PT, PT, PT, UP0, 0x80, 0x8 ;  /* 0x000000000008781c */ /* 0x000fda0003f2f008 */
[----:B------:R-:W0:Y:S01]  /*21c0*/  @P1 LDC.64 R8, c[0x0][0x390] ;  /* 0x0000e400ff081b82 */ /* 0x000e220000000a00 */
[----:B--2-4-:R-:W-:-:S07]  /*21d0*/  @P1 IMAD.IADD R41, R7, 0x1, R21 ;  /* 0x0000000107291824 */ /* 0x014fce00078e0215 */
[----:B------:R-:W1:Y:S01]  /*21e0*/  @P1 LDC.64 R10, c[0x0][0x3b8] ;  /* 0x0000ee00ff0a1b82 */ /* 0x000e620000000a00 */
[----:B0-----:R-:W-:-:S05]  /*21f0*/  @P1 IMAD.WIDE R36, R41, 0x8, R8 ;  /* 0x0000000829241825 */ /* 0x001fca00078e0208 */
[----:B------:R-:W2:Y:S01]  /*2200*/  @P1 LDG.E.64 R8, desc[UR36][R36.64] ;  /* 0x0000002424081981 */ /* 0x000ea2000c1e1b00 */
[----:B------:R-:W-:-:S04]  /*2210*/  @P1 IMAD.WIDE.U32 R38, R21, 0x8, R30 ;  /* 0x0000000815261825 */ /* 0x000fc800078e001e */
[----:B-1----:R-:W-:Y:S01]  /*2220*/  @P1 IMAD.WIDE R40, R41, 0x8, R10 ;  /* 0x0000000829281825 */ /* 0x002fe200078e020a */
[----:B--2---:R0:W-:Y:S04]  /*2230*/  @P1 ST.E.64 desc[UR36][R38.64], R8 ;  /* 0x0000000826001985 */ /* 0x0041e8000c101b24 */
        /* <DEDUP_REMOVED lines=10> */
[----:B------:R-:W-:-:S05]  /*22e0*/  @P1 IADD3 R21, PT, PT, R21, 0x2, RZ ;  /* 0x0000000215151810 */ /* 0x000fca0007ffe0ff */
[----:B------:R-:W-:-:S04]  /*22f0*/  @!P2 IMAD.IADD R7, R7, 0x1, R21 ;  /* 0x000000010707a824 */ /* 0x000fc800078e0215 */
[----:B0-----:R-:W-:Y:S01]  /*2300*/  @!P2 IMAD.WIDE R8, R7, 0x8, R44 ;  /* 0x000000080708a825 */ /* 0x001fe200078e022c */
[----:B-1----:R-:W0:Y:S01]  /*2310*/  @!P2 LDC.64 R12, c[0x0][0x3b8] ;  /* 0x0000ee00ff0cab82 */ /* 0x002e220000000a00 */
[----:B--2---:R1:W-:Y:S04]  /*2320*/  @P1 ST.E.64 desc[UR36][R42.64+0x8], R14 ;  /* 0x0000080e2a001985 */ /* 0x0043e8000c101b24 */
[----:B------:R-:W2:Y:S01]  /*2330*/  @!P2 LDG.E.64 R8, desc[UR36][R8.64] ;  /* 0x000000240808a981 */ /* 0x000ea2000c1e1b00 */
[----:B------:R-:W-:-:S04]  /*2340*/  @!P2 IMAD.WIDE.U32 R10, R21, 0x8, R30 ;  /* 0x00000008150aa825 */ /* 0x000fc800078e001e */
[----:B0-----:R-:W-:Y:S01]  /*2350*/  @!P2 IMAD.WIDE R12, R7, 0x8, R12 ;  /* 0x00000008070ca825 */ /* 0x001fe200078e020c */
[----:B--2---:R1:W-:Y:S05]  /*2360*/  @!P2 ST.E.64 desc[UR36][R10.64], R8 ;  /* 0x000000080a00a985 */ /* 0x0043ea000c101b24 */
[----:B------:R-:W2:Y:S01]  /*2370*/  @!P2 LDG.E.64 R12, desc[UR36][R12.64] ;  /* 0x000000240c0ca981 */ /* 0x000ea2000c1e1b00 */
[----:B------:R-:W-:-:S05]  /*2380*/  @!P2 IMAD.WIDE.U32 R20, R21, 0x8, R18 ;  /* 0x000000081514a825 */ /* 0x000fca00078e0012 */
[----:B--2---:R1:W-:Y:S02]  /*2390*/  @!P2 ST.E.64 desc[UR36][R20.64], R12 ;  /* 0x0000000c1400a985 */ /* 0x0043e4000c101b24 */
.L_x_27:
[----:B------:R-:W-:-:S09]  /*23a0*/  UISETP.NE.AND UP0, UPT, UR43, URZ, UPT ;  /* 0x000000ff2b00728c */ /* 0x000fd2000bf05270 */
[----:B------:R-:W-:Y:S05]  /*23b0*/  BRA.U !UP0, `(.L_x_31) ;  /* 0x0000000508d47547 */ /* 0x000fea000b800000 */
[----:B------:R-:W-:Y:S02]  /*23c0*/  UISETP.GE.U32.AND UP0, UPT, UR43, 0x8, UPT ;  /* 0x000000082b00788c */ /* 0x000fe4000bf06070 */
[----:B0123--:R-:W-:Y:S01]  /*23d0*/  MOV R20, UR43 ;  /* 0x0000002b00147c02 */ /* 0x00ffe20008000f00 */
[----:B-----5:R-:W-:Y:S01]  /*23e0*/  VIADD R6, R6, 0xffffffff ;  /* 0xffffffff06067836 */ /* 0x020fe20000000000 */
[----:B----4-:R-:W-:Y:S02]  /*23f0*/  MOV R15, RZ ;  /* 0x000000ff000f7202 */ /* 0x010fe40000000f00 */
        /* <DEDUP_REMOVED lines=8> */
.L_x_33:
[----:B------:R-:W0:Y:S01]  /*2480*/  LDC.64 R10, c[0x0][0x398] ;  /* 0x0000e600ff0a7b82 */ /* 0x000e220000000a00 */
[----:B----4-:R-:W-:-:S07]  /*2490*/  IMAD.IADD R13, R14, 0x1, R21 ;  /* 0x000000010e0d7824 */ /* 0x010fce00078e0215 */
        /* <DEDUP_REMOVED lines=41> */
.L_x_32:
        /* <DEDUP_REMOVED lines=29> */
.L_x_34:
        /* <DEDUP_REMOVED lines=33> */
.L_x_31:
[----:B------:R-:W-:-:S09]  /*2b10*/  UISETP.NE.AND UP0, UPT, UR44, URZ, UPT ;  /* 0x000000ff2c00728c */ /* 0x000fd2000bf05270 */
[----:B------:R-:W-:Y:S05]  /*2b20*/  BRA.U !UP0, `(.L_x_35) ;  /* 0x0000000508d47547 */ /* 0x000fea000b800000 */
[----:B------:R-:W-:Y:S02]  /*2b30*/  UISETP.GE.U32.AND UP0, UPT, UR44, 0x8, UPT ;  /* 0x000000082c00788c */ /* 0x000fe4000bf06070 */
[----:B01234-:R-:W-:Y:S01]  /*2b40*/  MOV R12, UR44 ;  /* 0x0000002c000c7c02 */ /* 0x01ffe20008000f00 */
        /* <DEDUP_REMOVED lines=10> */
.L_x_37:
        /* <DEDUP_REMOVED lines=43> */
.L_x_36:
[----:B------:R-:W-:Y:S05]  /*2ea0*/  @!P2 BRA `(.L_x_35) ;  /* 0x0000000000f4a947 */ /* 0x000fea0003800000 */
[----:B------:R-:W-:Y:S01]  /*2eb0*/  ISETP.GE.U32.AND P1, PT, R12, 0x4, PT ;  /* 0x000000040c00780c */ /* 0x000fe20003f26070 */
[----:B------:R-:W-:-:S04]  /*2ec0*/  ULOP3.LUT UR4, UR44, 0x3, URZ, 0xc0, !UPT ;  /* 0x000000032c047892 */ /* 0x000fc8000f8ec0ff */
[----:B------:R-:W-:-:S08]  /*2ed0*/  UISETP.NE.AND UP0, UPT, UR4, URZ, UPT ;  /* 0x000000ff0400728c */ /* 0x000fd0000bf05270 */
[----:B------:R-:W-:Y:S05]  /*2ee0*/  @!P1 BRA `(.L_x_38) ;  /* 0x0000000000609947 */ /* 0x000fea0003800000 */
[----:B------:R-:W0:Y:S01]  /*2ef0*/  LDC.64 R6, c[0x0][0x3a0] ;  /* 0x0000e800ff067b82 */ /* 0x000e220000000a00 */
[----:B------:R-:W-:-:S07]  /*2f00*/  IADD3 R21, PT, PT, R3, R13, RZ ;  /* 0x0000000d03157210 */ /* 0x000fce0007ffe0ff */
[----:B------:R-:W1:Y:S01]  /*2f10*/  LDC.64 R14, c[0x0][0x3c8] ;  /* 0x0000f200ff0e7b82 */ /* 0x000e620000000a00 */
[----:B0-----:R-:W-:-:S05]  /*2f20*/  IMAD.WIDE R6, R21, 0x8, R6 ;  /* 0x0000000815067825 */ /* 0x001fca00078e0206 */
[----:B----4-:R-:W2:Y:S01]  /*2f30*/  LDG.E.64 R8, desc[UR36][R6.64] ;  /* 0x0000002406087981 */ /* 0x010ea2000c1e1b00 */
        /* <DEDUP_REMOVED lines=17> */
[----:B------:R-:W-:-:S03]  /*3050*/  VIADD R13, R13, 0x4 ;  /* 0x000000040d0d7836 */ /* 0x000fc60000000000 */
[----:B---3--:R2:W-:Y:S04]  /*3060*/  ST.E.64 desc[UR36][R36.64+0x18], R20 ;  /* 0x0000181424007985 */ /* 0x0085e8000c101b24 */
.L_x_38:
[----:B------:R-:W-:Y:S05]  /*3070*/  BRA.U !UP0, `(.L_x_35) ;  /* 0x0000000108807547 */ /* 0x000fea000b800000 */
[----:B------:R-:W-:-:S06]  /*3080*/  UISETP.NE.AND UP0, UPT, UR4, 0x1, UPT ;  /* 0x000000010400788c */ /* 0x000fcc000bf05270 */
[----:B------:R-:W-:-:S13]  /*3090*/  PLOP3.LUT P1, PT, PT, PT, UP0, 0x80, 0x8 ;  /* 0x000000000008781c */ /* 0x000fda0003f2f008 */
[----:B------:R-:W0:Y:S01]  /*30a0*/  @P1 LDC.64 R6, c[0x0][0x3a0] ;  /* 0x0000e800ff061b82 */ /* 0x000e220000000a00 */
[----:B--2-4-:R-:W-:-:S07]  /*30b0*/  @P1 IADD3 R39, PT, PT, R3, R13, RZ ;  /* 0x0000000d03271210 */ /* 0x014fce0007ffe0ff */
        /* <DEDUP_REMOVED lines=28> */
.L_x_35:
[----:B------:R-:W-:-:S13]  /*3280*/  ISETP.NE.AND P1, PT, RZ, UR40, PT ;  /* 0x00000028ff007c0c */ /* 0x000fda000bf25270 */
[----:B------:R-:W-:Y:S05]  /*3290*/  @!P1 EXIT ;  /* 0x000000000000994d */ /* 0x000fea0003800000 */
[----:B------:R-:W-:Y:S02]  /*32a0*/  UIMAD UR4, UR40, UR41, URZ ;  /* 0x00000029280472a4 */ /* 0x000fe4000f8e02ff */
[----:B------:R-:W-:Y:S02]  /*32b0*/  ISETP.EQ.OR P0, PT, RZ, UR41, !P0 ;  /* 0x00000029ff007c0c */ /* 0x000fe4000c702670 */
[----:B------:R-:W-:Y:S02]  /*32c0*/  UIMAD UR4, UR42, UR4, URZ ;  /* 0x000000042a0472a4 */ /* 0x000fe4000f8e02ff */
[----:B------:R-:W-:-:S04]  /*32d0*/  ISETP.EQ.OR P0, PT, RZ, UR43, P0 ;  /* 0x0000002bff007c0c */ /* 0x000fc80008702670 */
[----:B------:R-:W-:Y:S02]  /*32e0*/  ISETP.EQ.OR P0, PT, RZ, UR44, P0 ;  /* 0x0000002cff007c0c */ /* 0x000fe40008702670 */
[----:B-----5:R-:W-:-:S05]  /*32f0*/  MOV R3, UR4 ;  /* 0x0000000400037c02 */ /* 0x020fca0008000f00 */
[----:B------:R-:W-:-:S04]  /*3300*/  IMAD R3, R3, UR43, RZ ;  /* 0x0000002b03037c24 */ /* 0x000fc8000f8e02ff */
[----:B------:R-:W-:-:S04]  /*3310*/  IMAD R3, R3, UR44, RZ ;  /* 0x0000002c03037c24 */ /* 0x000fc8000f8e02ff */
[----:B------:R-:W-:Y:S01]  /*3320*/  IMAD R2, R3, R2, RZ ;  /* 0x0000000203027224 */ /* 0x000fe200078e02ff */
[----:B------:R-:W-:Y:S06]  /*3330*/  @P0 EXIT ;  /* 0x000000000000094d */ /* 0x000fec0003800000 */
[----:B------:R-:W-:Y:S01]  /*3340*/  MOV R3, RZ ;  /* 0x000000ff00037202 */ /* 0x000fe20000000f00 */
[----:B------:R-:W-:-:S07]  /*3350*/  IMAD.MOV.U32 R65, RZ, RZ, RZ ;  /* 0x000000ffff417224 */ /* 0x000fce00078e00ff */
.L_x_49:
[----:B01234-:R-:W-:-:S04]  /*3360*/  IMAD.WIDE.U32 R12, R3, 0x8, R34 ;  /* 0x00000008030c7825 */ /* 0x01ffc800078e0022 */
[----:B------:R-:W-:Y:S01]  /*3370*/  HFMA2 R7, -RZ, RZ, 0, 0 ;  /* 0x00000000ff077431 */ /* 0x000fe200000001ff */
[----:B------:R-:W-:Y:S01]  /*3380*/  BSSY.RECONVERGENT B0, `(.L_x_39) ;  /* 0x000011a000007945 */ /* 0x000fe20003800200 */
[C---:B------:R-:W-:Y:S01]  /*3390*/  IMAD.WIDE.U32 R14, R3.reuse, 0x8, R24 ;  /* 0x00000008030e7825 */ /* 0x040fe200078e0018 */
[----:B------:R-:W-:-:S04]  /*33a0*/  IADD3 R3, PT, PT, R3, 0x1, RZ ;  /* 0x0000000103037810 */ /* 0x000fc80007ffe0ff */
[----:B------:R-:W-:-:S13]  /*33b0*/  ISETP.NE.AND P0, PT, R3, UR40, PT ;  /* 0x0000002803007c0c */ /* 0x000fda000bf05270 */
.L_x_48:
[C---:B------:R-:W-:Y:S01]  /*33c0*/  IMAD.WIDE.U32 R20, R7.reuse, 0x8, R32 ;  /* 0x0000000807147825 */ /* 0x040fe200078e0020 */
[----:B------:R-:W-:Y:S01]  /*33d0*/  BSSY.RECONVERGENT B1, `(.L_x_40) ;  /* 0x0000113000017945 */ /* 0x000fe20003800200 */
[----:B------:R-:W-:Y:S02]  /*33e0*/  MOV R9, RZ ;  /* 0x000000ff00097202 */ /* 0x000fe40000000f00 */
[----:B------:R-:W-:-:S04]  /*33f0*/  IMAD.WIDE.U32 R36, R7, 0x8, R22 ;  /* 0x0000000807247825 */ /* 0x000fc800078e0016 */
[----:B------:R-:W-:-:S05]  /*3400*/  VIADD R7, R7, 0x1 ;  /* 0x0000000107077836 */ /* 0x000fca0000000000 */
[----:B012---:R-:W-:-:S13]  /*3410*/  ISETP.NE.AND P1, PT, R7, UR41, PT ;  /* 0x0000002907007c0c */ /* 0x007fda000bf25270 */
.L_x_47:
[C---:B------:R-:W-:Y:S01]  /*3420*/  IMAD.WIDE.U32 R38, R9.reuse, 0x8, R30 ;  /* 0x0000000809267825 */ /* 0x040fe200078e001e */
[----:B------:R-:W-:Y:S03]  /*3430*/  BSSY.RECONVERGENT B2, `(.L_x_41) ;  /* 0x000010b000027945 */ /* 0x000fe60003800200 */
[C---:B------:R-:W-:Y:S01]  /*3440*/  IMAD.WIDE.U32 R40, R9.reuse, 0x8, R18 ;  /* 0x0000000809287825 */ /* 0x040fe200078e0012 */
[----:B------:R-:W-:-:S03]  /*3450*/  IADD3 R9, PT, PT, R9, 0x1, RZ ;  /* 0x0000000109097810 */ /* 0x000fc60007ffe0ff */
[----:B------:R-:W-:Y:S01]  /*3460*/  IMAD.MOV.U32 R11, RZ, RZ, RZ ;  /* 0x000000ffff0b7224 */ /* 0x000fe200078e00ff */
[----:B012---:R-:W-:-:S13]  /*3470*/  ISETP.NE.AND P2, PT, R9, UR42, PT ;  /* 0x0000002a09007c0c */ /* 0x007fda000bf45270 */
.L_x_46:
[----:B------:R-:W-:Y:S01]  /*3480*/  UISETP.GE.U32.AND UP0, UPT, UR44, 0x4, UPT ;  /* 0x000000042c00788c */ /* 0x000fe2000bf06070 */
[----:B--2---:R-:W-:Y:S01]  /*3490*/  IMAD.WIDE.U32 R42, R11, 0x8, R28 ;  /* 0x000000080b2a7825 */ /* 0x004fe200078e001c */
[----:B------:R-:W-:-:S03]  /*34a0*/  MOV R8, RZ ;  /* 0x000000ff00087202 */ /* 0x000fc60000000f00 */
[C---:B------:R-:W-:Y:S01]  /*34b0*/  IMAD.WIDE.U32 R44, R11.reuse, 0x8, R16 ;  /* 0x000000080b2c7825 */ /* 0x040fe200078e0010 */
[----:B------:R-:W-:-:S04]  /*34c0*/  IADD3 R11, PT, PT, R11, 0x1, RZ ;  /* 0x000000010b0b7810 */ /* 0x000fc80007ffe0ff */
[----:B------:R-:W-:Y:S01]  /*34d0*/  ISETP.NE.AND P3, PT, R11, UR43, PT ;  /* 0x0000002b0b007c0c */ /* 0x000fe2000bf65270 */
[----:B01----:R-:W-:-:S12]  /*34e0*/  BRA.U !UP0, `(.L_x_42) ;  /* 0x0000000908307547 */ /* 0x003fd8000b800000 */
[----:B------:R-:W-:Y:S01]  /*34f0*/  IMAD.U32 R8, RZ, RZ, UR44 ;  /* 0x0000002cff087e24 */ /* 0x000fe2000f8e00ff */
[----:B------:R-:W-:Y:S01]  /*3500*/  IADD3 R46, P5, PT, R26, 0x10, RZ ;  /* 0x000000101a2e7810 */ /* 0x000fe20007fbe0ff */
[----:B------:R-:W-:Y:S01]  /*3510*/  BSSY.RECONVERGENT B3, `(.L_x_42) ;  /* 0x0000089000037945 */ /* 0x000fe20003800200 */
[----:B------:R-:W-:Y:S02]  /*3520*/  IADD3 R50, P4, PT, R4, 0x10, RZ ;  /* 0x0000001004327810 */ /* 0x000fe40007f9e0ff */
[----:B------:R-:W-:Y:S01]  /*3530*/  LOP3.LUT R8, R8, 0xfffffffc, RZ, 0xc0, !PT ;  /* 0xfffffffc08087812 */ /* 0x000fe200078ec0ff */
[----:B------:R-:W-:Y:S01]  /*3540*/  IMAD.X R47, RZ, RZ, R27, P5 ;  /* 0x000000ffff2f7224 */ /* 0x000fe200028e061b */
[----:B------:R-:W-:Y:S02]  /*3550*/  IADD3 R6, PT, PT, R2, R65, RZ ;  /* 0x0000004102067210 */ /* 0x000fe40007ffe0ff */
[----:B------:R-:W-:Y:S02]  /*3560*/  IADD3.X R51, PT, PT, RZ, R5, RZ, P4, !PT ;  /* 0x00000005ff337210 */ /* 0x000fe400027fe4ff */
[----:B------:R-:W-:-:S07]  /*3570*/  IADD3 R10, PT, PT, -R8, RZ, RZ ;  /* 0x000000ff080a7210 */ /* 0x000fce0007ffe1ff */
.L_x_43:
[----:B-1----:R-:W2:Y:S04]  /*3580*/  LD.E.64 R54, desc[UR36][R12.64] ;  /* 0x000000240c367980 */ /* 0x002ea8000c101b00 */
[----:B------:R-:W2:Y:S04]  /*3590*/  LD.E.64 R56, desc[UR36][R20.64] ;  /* 0x0000002414387980 */ /* 0x000ea8000c101b00 */
[----:B------:R-:W3:Y:S04]  /*35a0*/  LD.E.64 R58, desc[UR36][R38.64] ;  /* 0x00000024263a7980 */ /* 0x000ee8000c101b00 */
[----:B------:R-:W4:Y:S04]  /*35b0*/  LD.E.64 R48, desc[UR36][R42.64] ;  /* 0x000000242a307980 */ /* 0x000f28000c101b00 */
[----:B------:R-:W5:Y:S01]  /*35c0*/  LD.E.64 R52, desc[UR36][R46.64+-0x10] ;  /* 0xfffff0242e347980 */ /* 0x000f62000c101b00 */
[----:B------:R-:W-:Y:S01]  /*35d0*/  ISETP.GE.AND P4, PT, R0, 0x1, PT ;  /* 0x000000010000780c */ /* 0x000fe20003f86270 */
[----:B--2---:R-:W-:Y:S01]  /*35e0*/  DADD R54, R56, R54 ;  /* 0x0000000038367229 */ /* 0x004fe20000000036 */
[----:B------:R-:W0:Y:S07]  /*35f0*/  LDC.64 R56, c[0x0][0x3e0] ;  /* 0x0000f800ff387b82 */ /* 0x000e2e0000000a00 */
[----:B---3--:R-:W-:-:S08]  /*3600*/  DADD R54, R54, R58 ;  /* 0x0000000036367229 */ /* 0x008fd0000000003a */
[----:B----4-:R-:W-:Y:S01]  /*3610*/  DADD R48, R54, R48 ;  /* 0x0000000036307229 */ /* 0x010fe20000000030 */
[----:B------:R-:W-:Y:S01]  /*3620*/  @P4 MOV R54, 0x397a7511 ;  /* 0x397a751100364802 */ /* 0x000fe20000000f00 */
[----:B------:R-:W-:Y:S01]  /*3630*/  @P4 IMAD.MOV.U32 R55, RZ, RZ, 0x3f667847 ;  /* 0x3f667847ff374424 */ /* 0x000fe200078e00ff */
[----:B------:R-:W-:Y:S02]  /*3640*/  @!P4 MOV R54, 0x9461f741 ;  /* 0x9461f7410036c802 */ /* 0x000fe40000000f00 */
[----:B------:R-:W-:-:S03]  /*3650*/  @!P4 MOV R55, 0x3f61f9d2 ;  /* 0x3f61f9d20037c802 */ /* 0x000fc60000000f00 */
[----:B-----5:R-:W-:-:S08]  /*3660*/  DADD R48, R48, R52 ;  /* 0x0000000030307229 */ /* 0x020fd00000000034 */
[----:B------:R-:W-:Y:S01]  /*3670*/  DADD R62, R48, R54 ;  /* 0x00000000303e7229 */ /* 0x000fe20000000036 */
[----:B0-----:R-:W-:-:S06]  /*3680*/  IMAD.WIDE R48, R6, 0x8, R56 ;  /* 0x0000000806307825 */ /* 0x001fcc00078e0238 */
[----:B------:R0:W-:Y:S04]  /*3690*/  STG.E.64 desc[UR36][R48.64], R62 ;  /* 0x0000003e30007986 */ /* 0x0001e8000c101b24 */
[----:B------:R-:W2:Y:S04]  /*36a0*/  LD.E.64 R56, desc[UR36][R14.64] ;  /* 0x000000240e387980 */ /* 0x000ea8000c101b00 */
[----:B------:R-:W2:Y:S04]  /*36b0*/  LD.E.64 R60, desc[UR36][R36.64] ;  /* 0x00000024243c7980 */ /* 0x000ea8000c101b00 */
[----:B------:R-:W3:Y:S04]  /*36c0*/  LD.E.64 R58, desc[UR36][R40.64] ;  /* 0x00000024283a7980 */ /* 0x000ee8000c101b00 */
[----:B------:R-:W4:Y:S04]  /*36d0*/  LD.E.64 R52, desc[UR36][R44.64] ;  /* 0x000000242c347980 */ /* 0x000f28000c101b00 */
[----:B------:R-:W5:Y:S01]  /*36e0*/  LD.E.64 R54, desc[UR36][R50.64+-0x10] ;  /* 0xfffff02432367980 */ /* 0x000f62000c101b00 */
[----:B------:R-:W-:Y:S01]  /*36f0*/  ISETP.GT.AND P4, PT, R0, RZ, PT ;  /* 0x000000ff0000720c */ /* 0x000fe20003f84270 */
[----:B--2---:R-:W-:Y:S01]  /*3700*/  DMUL R60, R56, R60 ;  /* 0x0000003c383c7228 */ /* 0x004fe20000000000 */
[----:B------:R-:W1:Y:S07]  /*3710*/  LDC.64 R56, c[0x0][0x3e8] ;  /* 0x0000fa00ff387b82 */ /* 0x000e6e0000000a00 */
[----:B---3--:R-:W-:-:S08]  /*3720*/  DMUL R58, R60, R58 ;  /* 0x0000003a3c3a7228 */ /* 0x008fd00000000000 */
[----:B----4-:R-:W-:-:S08]  /*3730*/  DMUL R52, R58, R52 ;  /* 0x000000343a347228 */ /* 0x010fd00000000000 */
[----:B-----5:R-:W-:Y:S01]  /*3740*/  DMUL R66, R52, R54 ;  /* 0x0000003634427228 */ /* 0x020fe20000000000 */
[----:B-1----:R-:W-:-:S06]  /*3750*/  IMAD.WIDE R52, R6, 0x8, R56 ;  /* 0x0000000806347825 */ /* 0x002fcc00078e0238 */
[----:B------:R1:W-:Y:S04]  /*3760*/  STG.E.64 desc[UR36][R52.64], R66 ;  /* 0x0000004234007986 */ /* 0x0003e8000c101b24 */
[----:B0-----:R-:W2:Y:S04]  /*3770*/  @!P4 LD.E.64 R62, desc[UR36][R12.64] ;  /* 0x000000240c3ec980 */ /* 0x001ea8000c101b00 */
[----:B------:R-:W2:Y:S04]  /*3780*/  @!P4 LD.E.64 R60, desc[UR36][R20.64] ;  /* 0x00000024143cc980 */ /* 0x000ea8000c101b00 */
[----:B------:R-:W3:Y:S04]  /*3790*/  @!P4 LD.E.64 R58, desc[UR36][R38.64] ;  /* 0x00000024263ac980 */ /* 0x000ee8000c101b00 */
[----:B------:R-:W4:Y:S04]  /*37a0*/  @!P4 LD.E.64 R54, desc[UR36][R42.64] ;  /* 0x000000242a36c980 */ /* 0x000f28000c101b00 */
[----:B------:R-:W5:Y:S04]  /*37b0*/  @!P4 LD.E.64 R56, desc[UR36][R46.64+-0x8] ;  /* 0xfffff8242e38c980 */ /* 0x000f68000c101b00 */
[----:B------:R-:W2:Y:S04]  /*37c0*/  @P4 LD.E.64 R62, desc[UR36][R12.64] ;  /* 0x000000240c3e4980 */ /* 0x000ea8000c101b00 */
[----:B------:R-:W2:Y:S04]  /*37d0*/  @P4 LD.E.64 R60, desc[UR36][R20.64] ;  /* 0x00000024143c4980 */ /* 0x000ea8000c101b00 */
[----:B------:R-:W3:Y:S04]  /*37e0*/  @P4 LD.E.64 R58, desc[UR36][R38.64] ;  /* 0x00000024263a4980 */ /* 0x000ee8000c101b00 */
[----:B------:R-:W4:Y:S04]  /*37f0*/  @P4 LD.E.64 R54, desc[UR36][R42.64] ;  /* 0x000000242a364980 */ /* 0x000f28000c101b00 */
[----:B------:R-:W5:Y:S01]  /*3800*/  @P4 LD.E.64 R56, desc[UR36][R46.64+-0x8] ;  /* 0xfffff8242e384980 */ /* 0x000f62000c101b00 */
[----:B--2---:R-:W-:-:S08]  /*3810*/  DADD R60, R60, R62 ;  /* 0x000000003c3c7229 */ /* 0x004fd0000000003e */
[----:B---3--:R-:W-:-:S08]  /*3820*/  DADD R58, R60, R58 ;  /* 0x000000003c3a7229 */ /* 0x008fd0000000003a */
[----:B----4-:R-:W-:Y:S01]  /*3830*/  DADD R54, R58, R54 ;  /* 0x000000003a367229 */ /* 0x010fe20000000036 */
[----:B------:R-:W-:Y:S01]  /*3840*/  @!P4 IMAD.MOV.U32 R58, RZ, RZ, -0x6b9e08bf ;  /* 0x9461f741ff3ac424 */ /* 0x000fe200078e00ff */
[----:B------:R-:W-:Y:S01]  /*3850*/  @!P4 MOV R59, 0x3f61f9d2 ;  /* 0x3f61f9d2003bc802 */ /* 0x000fe20000000f00 */
[----:B------:R-:W-:Y:S01]  /*3860*/  @P4 IMAD.MOV.U32 R59, RZ, RZ, 0x3f667847 ;  /* 0x3f667847ff3b4424 */ /* 0x000fe200078e00ff */
[----:B------:R-:W-:-:S04]  /*3870*/  @P4 MOV R58, 0x397a7511 ;  /* 0x397a7511003a4802 */ /* 0x000fc80000000f00 */
[----:B-----5:R-:W-:-:S08]  /*3880*/  DADD R54, R54, R56 ;  /* 0x0000000036367229 */ /* 0x020fd00000000038 */
[----:B-1----:R-:W-:-:S07]  /*3890*/  DADD R66, R54, R58 ;  /* 0x0000000036427229 */ /* 0x002fce000000003a */
[----:B------:R0:W-:Y:S04]  /*38a0*/  STG.E.64 desc[UR36][R48.64+0x8], R66 ;  /* 0x0000084230007986 */ /* 0x0001e8000c101b24 */
[----:B------:R-:W2:Y:S04]  /*38b0*/  LD.E.64 R62, desc[UR36][R14.64] ;  /* 0x000000240e3e7980 */ /* 0x000ea8000c101b00 */
[----:B------:R-:W2:Y:S04]  /*38c0*/  LD.E.64 R60, desc[UR36][R36.64] ;  /* 0x00000024243c7980 */ /* 0x000ea8000c101b00 */
[----:B------:R-:W3:Y:S04]  /*38d0*/  LD.E.64 R58, desc[UR36][R40.64] ;  /* 0x00000024283a7980 */ /* 0x000ee8000c101b00 */
[----:B------:R-:W4:Y:S04]  /*38e0*/  LD.E.64 R54, desc[UR36][R44.64] ;  /* 0x000000242c367980 */ /* 0x000f28000c101b00 */
[----:B------:R-:W5:Y:S01]  /*38f0*/  LD.E.64 R56, desc[UR36][R50.64+-0x8] ;  /* 0xfffff82432387980 */ /* 0x000f62000c101b00 */
[----:B--2---:R-:W-:-:S08]  /*3900*/  DMUL R60, R62, R60 ;  /* 0x0000003c3e3c7228 */ /* 0x004fd00000000000 */
[----:B---3--:R-:W-:-:S08]  /*3910*/  DMUL R58, R60, R58 ;  /* 0x0000003a3c3a7228 */ /* 0x008fd00000000000 */
[----:B----4-:R-:W-:-:S08]  /*3920*/  DMUL R54, R58, R54 ;  /* 0x000000363a367228 */ /* 0x010fd00000000000 */
[----:B-----5:R-:W-:-:S07]  /*3930*/  DMUL R68, R54, R56 ;  /* 0x0000003836447228 */ /* 0x020fce0000000000 */
[----:B------:R1:W-:Y:S04]  /*3940*/  STG.E.64 desc[UR36][R52.64+0x8], R68 ;  /* 0x0000084434007986 */ /* 0x0003e8000c101b24 */
[----:B------:R-:W2:Y:S04]  /*3950*/  @!P4 LD.E.64 R62, desc[UR36][R12.64] ;  /* 0x000000240c3ec980 */ /* 0x000ea8000c101b00 */
        /* <DEDUP_REMOVED lines=12> */
[----:B------:R-:W-:Y:S01]  /*3a20*/  @!P4 MOV R58, 0x9461f741 ;  /* 0x9461f741003ac802 */ /* 0x000fe20000000f00 */
[----:B------:R-:W-:Y:S01]  /*3a30*/  @P4 IMAD.MOV.U32 R58, RZ, RZ, 0x397a7511 ;  /* 0x397a7511ff3a4424 */ /* 0x000fe200078e00ff */
[----:B------:R-:W-:Y:S02]  /*3a40*/  @!P4 MOV R59, 0x3f61f9d2 ;  /* 0x3f61f9d2003bc802 */ /* 0x000fe40000000f00 */
[----:B------:R-:W-:-:S03]  /*3a50*/  @P4 MOV R59, 0x3f667847 ;  /* 0x3f667847003b4802 */ /* 0x000fc60000000f00 */
[----:B-----5:R-:W-:-:S08]  /*3a60*/  DADD R54, R54, R56 ;  /* 0x0000000036367229 */ /* 0x020fd00000000038 */
[----:B0-----:R-:W-:-:S07]  /*3a70*/  DADD R66, R54, R58 ;  /* 0x0000000036427229 */ /* 0x001fce000000003a */
[----:B------:R0:W-:Y:S04]  /*3a80*/  STG.E.64 desc[UR36][R48.64+0x10], R66 ;  /* 0x0000104230007986 */ /* 0x0001e8000c101b24 */
[----:B------:R-:W2:Y:S04]  /*3a90*/  LD.E.64 R62, desc[UR36][R14.64] ;  /* 0x000000240e3e7980 */ /* 0x000ea8000c101b00 */
[----:B------:R-:W2:Y:S04]  /*3aa0*/  LD.E.64 R60, desc[UR36][R36.64] ;  /* 0x00000024243c7980 */ /* 0x000ea8000c101b00 */
[----:B------:R-:W3:Y:S04]  /*3ab0*/  LD.E.64 R58, desc[UR36][R40.64] ;  /* 0x00000024283a7980 */ /* 0x000ee8000c101b00 */
[----:B------:R-:W4:Y:S04]  /*3ac0*/  LD.E.64 R54, desc[UR36][R44.64] ;  /* 0x000000242c367980 */ /* 0x000f28000c101b00 */
[----:B------:R-:W1:Y:S01]  /*3ad0*/  LD.E.64 R56, desc[UR36][R50.64] ;  /* 0x0000002432387980 */ /* 0x000e62000c101b00 */
[----:B--2---:R-:W-:-:S08]  /*3ae0*/  DMUL R60, R62, R60 ;  /* 0x0000003c3e3c7228 */ /* 0x004fd00000000000 */
[----:B---3--:R-:W-:-:S08]  /*3af0*/  DMUL R58, R60, R58 ;  /* 0x0000003a3c3a7228 */ /* 0x008fd00000000000 */
[----:B----4-:R-:W-:-:S08]  /*3b00*/  DMUL R54, R58, R54 ;  /* 0x000000363a367228 */ /* 0x010fd00000000000 */
[----:B-1----:R-:W-:-:S07]  /*3b10*/  DMUL R68, R54, R56 ;  /* 0x0000003836447228 */ /* 0x002fce0000000000 */
        /* <DEDUP_REMOVED lines=11> */
[----:B--2---:R-:W-:Y:S01]  /*3bd0*/  DADD R54, R56, R54 ;  /* 0x0000000038367229 */ /* 0x004fe20000000036 */
[----:B------:R-:W-:Y:S01]  /*3be0*/  @!P4 MOV R56, 0x9461f741 ;  /* 0x9461f7410038c802 */ /* 0x000fe20000000f00 */
[----:B------:R-:W-:Y:S01]  /*3bf0*/  @!P4 IMAD.MOV.U32 R57, RZ, RZ, 0x3f61f9d2 ;  /* 0x3f61f9d2ff39c424 */ /* 0x000fe200078e00ff */
[----:B------:R-:W-:-:S02]  /*3c00*/  @P4 MOV R56, 0x397a7511 ;  /* 0x397a751100384802 */ /* 0x000fc40000000f00 */
[----:B------:R-:W-:-:S03]  /*3c10*/  @P4 MOV R57, 0x3f667847 ;  /* 0x3f66784700394802 */ /* 0x000fc60000000f00 */
[----:B---3--:R-:W-:-:S08]  /*3c20*/  DADD R54, R54, R58 ;  /* 0x0000000036367229 */ /* 0x008fd0000000003a */
[----:B----4-:R-:W-:-:S08]  /*3c30*/  DADD R54, R54, R60 ;  /* 0x0000000036367229 */ /* 0x010fd0000000003c */
[----:B-----5:R-:W-:-:S08]  /*3c40*/  DADD R54, R54, R62 ;  /* 0x0000000036367229 */ /* 0x020fd0000000003e */
[----:B0-----:R-:W-:-:S07]  /*3c50*/  DADD R66, R54, R56 ;  /* 0x0000000036427229 */ /* 0x001fce0000000038 */
[----:B------:R1:W-:Y:S04]  /*3c60*/  STG.E.64 desc[UR36][R48.64+0x18], R66 ;  /* 0x0000184230007986 */ /* 0x0003e8000c101b24 */
[----:B------:R-:W2:Y:S04]  /*3c70*/  LD.E.64 R62, desc[UR36][R14.64] ;  /* 0x000000240e3e7980 */ /* 0x000ea8000c101b00 */
[----:B------:R-:W2:Y:S04]  /*3c80*/  LD.E.64 R60, desc[UR36][R36.64] ;  /* 0x00000024243c7980 */ /* 0x000ea8000c101b00 */
[----:B------:R-:W3:Y:S04]  /*3c90*/  LD.E.64 R54, desc[UR36][R40.64] ;  /* 0x0000002428367980 */ /* 0x000ee8000c101b00 */
[----:B------:R-:W4:Y:S04]  /*3ca0*/  LD.E.64 R56, desc[UR36][R44.64] ;  /* 0x000000242c387980 */ /* 0x000f28000c101b00 */
[----:B------:R0:W5:Y:S01]  /*3cb0*/  LD.E.64 R58, desc[UR36][R50.64+0x8] ;  /* 0x00000824323a7980 */ /* 0x000162000c101b00 */
[----:B------:R-:W-:Y:S01]  /*3cc0*/  VIADD R10, R10, 0x4 ;  /* 0x000000040a0a7836 */ /* 0x000fe20000000000 */
[----:B------:R-:W-:Y:S01]  /*3cd0*/  IADD3 R46, P6, PT, R46, 0x20, RZ ;  /* 0x000000202e2e7810 */ /* 0x000fe20007fde0ff */
[----:B------:R-:W-:Y:S01]  /*3ce0*/  VIADD R65, R65, 0x4 ;  /* 0x0000000441417836 */ /* 0x000fe20000000000 */
[----:B------:R-:W-:-:S02]  /*3cf0*/  IADD3 R6, PT, PT, R6, 0x4, RZ ;  /* 0x0000000406067810 */ /* 0x000fc40007ffe0ff */
[----:B------:R-:W-:Y:S02]  /*3d00*/  ISETP.NE.AND P4, PT, R10, RZ, PT ;  /* 0x000000ff0a00720c */ /* 0x000fe40003f85270 */
[----:B------:R-:W-:Y:S02]  /*3d10*/  IADD3.X R47, PT, PT, RZ, R47, RZ, P6, !PT ;  /* 0x0000002fff2f7210 */ /* 0x000fe400037fe4ff */
[----:B0-----:R-:W-:-:S04]  /*3d20*/  IADD3 R50, P5, PT, R50, 0x20, RZ ;  /* 0x0000002032327810 */ /* 0x001fc80007fbe0ff */
[----:B------:R-:W-:Y:S01]  /*3d30*/  IADD3.X R51, PT, PT, RZ, R51, RZ, P5, !PT ;  /* 0x00000033ff337210 */ /* 0x000fe20002ffe4ff */
[----:B--2---:R-:W-:-:S08]  /*3d40*/  DMUL R60, R62, R60 ;  /* 0x0000003c3e3c7228 */ /* 0x004fd00000000000 */
[----:B---3--:R-:W-:-:S08]  /*3d50*/  DMUL R54, R60, R54 ;  /* 0x000000363c367228 */ /* 0x008fd00000000000 */
[----:B----4-:R-:W-:-:S08]  /*3d60*/  DMUL R54, R54, R56 ;  /* 0x0000003836367228 */ /* 0x010fd00000000000 */
[----:B-----5:R-:W-:-:S07]  /*3d70*/  DMUL R54, R54, R58 ;  /* 0x0000003a36367228 */ /* 0x020fce0000000000 */
[----:B------:R1:W-:Y:S01]  /*3d80*/  STG.E.64 desc[UR36][R52.64+0x18], R54 ;  /* 0x0000183634007986 */ /* 0x0003e2000c101b24 */
[----:B------:R-:W-:Y:S05]  /*3d90*/  @P4 BRA `(.L_x_43) ;  /* 0xfffffff400f84947 */ /* 0x000fea000383ffff */
[----:B------:R-:W-:Y:S05]  /*3da0*/  BSYNC.RECONVERGENT B3 ;  /* 0x0000000000037941 */ /* 0x000fea0003800200 */
.L_x_42:
[----:B------:R-:W-:-:S09]  /*3db0*/  ULOP3.LUT UP0, UR4, UR44, 0x3, URZ, 0xc0, !UPT ;  /* 0x000000032c047892 */ /* 0x000fd2000f80c0ff */
[----:B------:R-:W-:Y:S05]  /*3dc0*/  BRA.U !UP0, `(.L_x_44) ;  /* 0x0000000508c07547 */ /* 0x000fea000b800000 */
[----:B------:R-:W-:Y:S02]  /*3dd0*/  UISETP.NE.AND UP0, UPT, UR4, 0x1, UPT ;  /* 0x000000010400788c */ /* 0x000fe4000bf05270 */
[----:B------:R-:W-:-:S04]  /*3de0*/  ULOP3.LUT UR5, UR44, 0x1, URZ, 0xc0, !UPT ;  /* 0x000000012c057892 */ /* 0x000fc8000f8ec0ff */
[----:B------:R-:W-:-:S03]  /*3df0*/  UISETP.NE.U32.AND UP1, UPT, UR5, 0x1, UPT ;  /* 0x000000010500788c */ /* 0x000fc6000bf25070 */
[----:B------:R-:W-:Y:S08]  /*3e00*/  BRA.U !UP0, `(.L_x_45) ;  /* 0x0000000508147547 */ /* 0x000ff0000b800000 */
[----:B-1----:R-:W2:Y:S04]  /*3e10*/  LD.E.64 R54, desc[UR36][R12.64] ;  /* 0x000000240c367980 */ /* 0x002ea8000c101b00 */
[----:B------:R-:W2:Y:S04]  /*3e20*/  LD.E.64 R56, desc[UR36][R20.64] ;  /* 0x0000002414387980 */ /* 0x000ea8000c101b00 */
[----:B------:R-:W3:Y:S04]  /*3e30*/  LD.E.64 R52, desc[UR36][R38.64] ;  /* 0x0000002426347980 */ /* 0x000ee8000c101b00 */
[----:B------:R-:W4:Y:S01]  /*3e40*/  LD.E.64 R50, desc[UR36][R42.64] ;  /* 0x000000242a327980 */ /* 0x000f22000c101b00 */
[----:B------:R-:W-:-:S05]  /*3e50*/  IMAD.WIDE.U32 R46, R8, 0x8, R26 ;  /* 0x00000008082e7825 */ /* 0x000fca00078e001a */
[----:B------:R-:W5:Y:S01]  /*3e60*/  LD.E.64 R48, desc[UR36][R46.64] ;  /* 0x000000242e307980 */ /* 0x000f62000c101b00 */
[----:B------:R-:W-:Y:S02]  /*3e70*/  ISETP.GT.AND P4, PT, R0, RZ, PT ;  /* 0x000000ff0000720c */ /* 0x000fe40003f84270 */
[----:B------:R-:W-:Y:S01]  /*3e80*/  IADD3 R63, PT, PT, R2, R65, RZ ;  /* 0x00000041023f7210 */ /* 0x000fe20007ffe0ff */
[----:B--2---:R-:W-:-:S10]  /*3e90*/  DADD R56, R56, R54 ;  /* 0x0000000038387229 */ /* 0x004fd40000000036 */
[-C--:B----4-:R-:W-:Y:S01]  /*3ea0*/  @!P4 MOV R54, R50.reuse ;  /* 0x000000320036c202 */ /* 0x090fe20000000f00 */
[----:B------:R-:W-:Y:S01]  /*3eb0*/  @!P4 IMAD.MOV.U32 R55, RZ, RZ, R51 ;  /* 0x000000ffff37c224 */ /* 0x000fe200078e0033 */
[----:B---3--:R-:W-:Y:S01]  /*3ec0*/  DADD R52, R56, R52 ;  /* 0x0000000038347229 */ /* 0x008fe20000000034 */
[----:B------:R-:W-:Y:S02]  /*3ed0*/  @P4 MOV R54, R50 ;  /* 0x0000003200364202 */ /* 0x000fe40000000f00 */
[----:B------:R-:W-:Y:S02]  /*3ee0*/  @P4 MOV R55, R51 ;  /* 0x0000003300374202 */ /* 0x000fe40000000f00 */
[----:B------:R-:W0:Y:S04]  /*3ef0*/  LDC.64 R50, c[0x0][0x3e0] ;  /* 0x0000f800ff327b82 */ /* 0x000e280000000a00 */
[----:B------:R-:W-:Y:S01]  /*3f00*/  DADD R54, R52, R54 ;  /* 0x0000000034367229 */ /* 0x000fe20000000036 */
[----:B------:R-:W-:Y:S01]  /*3f10*/  @!P4 IMAD.MOV.U32 R52, RZ, RZ, -0x6b9e08bf ;  /* 0x9461f741ff34c424 */ /* 0x000fe200078e00ff */
[----:B------:R-:W-:Y:S01]  /*3f20*/  @!P4 MOV R53, 0x3f61f9d2 ;  /* 0x3f61f9d20035c802 */ /* 0x000fe20000000f00 */
[----:B------:R-:W-:Y:S01]  /*3f30*/  @P4 IMAD.MOV.U32 R53, RZ, RZ, 0x3f667847 ;  /* 0x3f667847ff354424 */ /* 0x000fe200078e00ff */
[----:B------:R-:W-:-:S04]  /*3f40*/  @P4 MOV R52, 0x397a7511 ;  /* 0x397a751100344802 */ /* 0x000fc80000000f00 */
[----:B-----5:R-:W-:-:S08]  /*3f50*/  DADD R48, R54, R48 ;  /* 0x0000000036307229 */ /* 0x020fd00000000030 */
[----:B------:R-:W-:Y:S01]  /*3f60*/  DADD R66, R48, R52 ;  /* 0x0000000030427229 */ /* 0x000fe20000000034 */
[----:B0-----:R-:W-:-:S06]  /*3f70*/  IMAD.WIDE R48, R63, 0x8, R50 ;  /* 0x000000083f307825 */ /* 0x001fcc00078e0232 */
[----:B------:R0:W-:Y:S04]  /*3f80*/  STG.E.64 desc[UR36][R48.64], R66 ;  /* 0x0000004230007986 */ /* 0x0001e8000c101b24 */
[----:B------:R-:W2:Y:S04]  /*3f90*/  LD.E.64 R58, desc[UR36][R14.64] ;  /* 0x000000240e3a7980 */ /* 0x000ea8000c101b00 */
[----:B------:R-:W2:Y:S04]  /*3fa0*/  LD.E.64 R60, desc[UR36][R36.64] ;  /* 0x00000024243c7980 */ /* 0x000ea8000c101b00 */
[----:B------:R-:W3:Y:S01]  /*3fb0*/  LD.E.64 R52, desc[UR36][R40.64] ;  /* 0x0000002428347980 */ /* 0x000ee2000c101b00 */
[----:B------:R-:W-:-:S03]  /*3fc0*/  IMAD.WIDE.U32 R50, R8, 0x8, R4 ;  /* 0x0000000808327825 */ /* 0x000fc600078e0004 */
[----:B------:R-:W4:Y:S04]  /*3fd0*/  LD.E.64 R56, desc[UR36][R44.64] ;  /* 0x000000242c387980 */ /* 0x000f28000c101b00 */
[----:B------:R-:W0:Y:S01]  /*3fe0*/  LD.E.64 R54, desc[UR36][R50.64] ;  /* 0x0000002432367980 */ /* 0x000e22000c101b00 */
[----:B--2---:R-:W-:Y:S01]  /*3ff0*/  DMUL R58, R58, R60 ;  /* 0x0000003c3a3a7228 */ /* 0x004fe20000000000 */
[----:B------:R-:W1:Y:S07]  /*4000*/  LDC.64 R60, c[0x0][0x3e8] ;  /* 0x0000fa00ff3c7b82 */ /* 0x000e6e0000000a00 */
[----:B---3--:R-:W-:-:S08]  /*4010*/  DMUL R52, R58, R52 ;  /* 0x000000343a347228 */ /* 0x008fd00000000000 */
[----:B----4-:R-:W-:-:S08]  /*4020*/  DMUL R52, R52, R56 ;  /* 0x0000003834347228 */ /* 0x010fd00000000000 */
[----:B0-----:R-:W-:Y:S01]  /*4030*/  DMUL R66, R52, R54 ;  /* 0x0000003634427228 */ /* 0x001fe20000000000 */
[----:B-1----:R-:W-:-:S06]  /*4040*/  IMAD.WIDE R52, R63, 0x8, R60 ;  /* 0x000000083f347825 */ /* 0x002fcc00078e023c */
        /* <DEDUP_REMOVED lines=15> */
[----:B------:R-:W-:Y:S01]  /*4140*/  @!P4 IMAD.MOV.U32 R55, RZ, RZ, 0x3f61f9d2 ;  /* 0x3f61f9d2ff37c424 */ /* 0x000fe200078e00ff */
[----:B------:R-:W-:Y:S02]  /*4150*/  @P4 MOV R54, 0x397a7511 ;  /* 0x397a751100364802 */ /* 0x000fe40000000f00 */
[----:B------:R-:W-:-:S03]  /*4160*/  @P4 MOV R55, 0x3f667847 ;  /* 0x3f66784700374802 */ /* 0x000fc60000000f00 */
[----:B-----5:R-:W-:-:S08]  /*4170*/  DADD R60, R60, R62 ;  /* 0x000000003c3c7229 */ /* 0x020fd0000000003e */
[----:B------:R-:W-:-:S07]  /*4180*/  DADD R54, R60, R54 ;  /* 0x000000003c367229 */ /* 0x000fce0000000036 */
[----:B------:R0:W-:Y:S04]  /*4190*/  STG.E.64 desc[UR36][R48.64+0x8], R54 ;  /* 0x0000083630007986 */ /* 0x0001e8000c101b24 */
[----:B------:R-:W2:Y:S04]  /*41a0*/  LD.E.64 R56, desc[UR36][R14.64] ;  /* 0x000000240e387980 */ /* 0x000ea8000c101b00 */
[----:B------:R-:W2:Y:S04]  /*41b0*/  LD.E.64 R58, desc[UR36][R36.64] ;  /* 0x00000024243a7980 */ /* 0x000ea8000c101b00 */
[----:B------:R-:W3:Y:S04]  /*41c0*/  LD.E.64 R60, desc[UR36][R40.64] ;  /* 0x00000024283c7980 */ /* 0x000ee8000c101b00 */
[----:B------:R-:W4:Y:S04]  /*41d0*/  LD.E.64 R46, desc[UR36][R44.64] ;  /* 0x000000242c2e7980 */ /* 0x000f28000c101b00 */
[----:B------:R-:W5:Y:S01]  /*41e0*/  LD.E.64 R50, desc[UR36][R50.64+0x8] ;  /* 0x0000082432327980 */ /* 0x000f62000c101b00 */
[----:B------:R-:W-:Y:S01]  /*41f0*/  VIADD R65, R65, 0x2 ;  /* 0x0000000241417836 */ /* 0x000fe20000000000 */
[----:B------:R-:W-:Y:S01]  /*4200*/  IADD3 R8, PT, PT, R8, 0x2, RZ ;  /* 0x0000000208087810 */ /* 0x000fe20007ffe0ff */
[----:B--2---:R-:W-:-:S08]  /*4210*/  DMUL R56, R56, R58 ;  /* 0x0000003a38387228 */ /* 0x004fd00000000000 */
[----:B---3--:R-:W-:-:S08]  /*4220*/  DMUL R56, R56, R60 ;  /* 0x0000003c38387228 */ /* 0x008fd00000000000 */
[----:B----4-:R-:W-:-:S08]  /*4230*/  DMUL R46, R56, R46 ;  /* 0x0000002e382e7228 */ /* 0x010fd00000000000 */
[----:B-----5:R-:W-:-:S07]  /*4240*/  DMUL R46, R46, R50 ;  /* 0x000000322e2e7228 */ /* 0x020fce0000000000 */
[----:B------:R0:W-:Y:S04]  /*4250*/  STG.E.64 desc[UR36][R52.64+0x8], R46 ;  /* 0x0000082e34007986 */ /* 0x0001e8000c101b24 */
.L_x_45:
[----:B------:R-:W-:Y:S05]  /*4260*/  BRA.U UP1, `(.L_x_44) ;  /* 0x0000000101987547 */ /* 0x000fea000b800000 */
[----:B------:R-:W2:Y:S04]  /*4270*/  LD.E.64 R50, desc[UR36][R12.64] ;  /* 0x000000240c327980 */ /* 0x000ea8000c101b00 */
[----:B01----:R-:W2:Y:S04]  /*4280*/  LD.E.64 R52, desc[UR36][R20.64] ;  /* 0x0000002414347980 */ /* 0x003ea8000c101b00 */
[----:B------:R-:W3:Y:S04]  /*4290*/  LD.E.64 R48, desc[UR36][R38.64] ;  /* 0x0000002426307980 */ /* 0x000ee8000c101b00 */
[----:B------:R-:W4:Y:S01]  /*42a0*/  LD.E.64 R42, desc[UR36][R42.64] ;  /* 0x000000242a2a7980 */ /* 0x000f22000c101b00 */
[----:B------:R-:W-:-:S06]  /*42b0*/  IMAD.WIDE.U32 R46, R8, 0x8, R26 ;  /* 0x00000008082e7825 */ /* 0x000fcc00078e001a */
[----:B------:R-:W5:Y:S01]  /*42c0*/  LD.E.64 R46, desc[UR36][R46.64] ;  /* 0x000000242e2e7980 */ /* 0x000f62000c101b00 */
[----:B------:R-:W-:Y:S01]  /*42d0*/  ISETP.GT.AND P4, PT, R0, RZ, PT ;  /* 0x000000ff0000720c */ /* 0x000fe20003f84270 */
[----:B------:R-:W-:Y:S01]  /*42e0*/  IMAD.WIDE.U32 R54, R8, 0x8, R4 ;  /* 0x0000000808367825 */ /* 0x000fe200078e0004 */
[----:B--2---:R-:W-:-:S11]  /*42f0*/  DADD R52, R52, R50 ;  /* 0x0000000034347229 */ /* 0x004fd60000000032 */
        /* <DEDUP_REMOVED lines=11> */
[----:B-----5:R-:W-:Y:S01]  /*43b0*/  DADD R50, R50, R46 ;  /* 0x0000000032327229 */ /* 0x020fe2000000002e */
[----:B------:R-:W-:-:S07]  /*43c0*/  IADD3 R47, PT, PT, R2, R65, RZ ;  /* 0x00000041022f7210 */ /* 0x000fce0007ffe0ff */
[----:B------:R-:W-:Y:S01]  /*43d0*/  DADD R48, R50, R48 ;  /* 0x0000000032307229 */ /* 0x000fe20000000030 */
[----:B0-----:R-:W-:-:S06]  /*43e0*/  IMAD.WIDE R56, R47, 0x8, R42 ;  /* 0x000000082f387825 */ /* 0x001fcc00078e022a */
[----:B------:R2:W-:Y:S04]  /*43f0*/  STG.E.64 desc[UR36][R56.64], R48 ;  /* 0x0000003038007986 */ /* 0x0005e8000c101b24 */
[----:B------:R-:W3:Y:S04]  /*4400*/  LD.E.64 R42, desc[UR36][R14.64] ;  /* 0x000000240e2a7980 */ /* 0x000ee8000c101b00 */
[----:B------:R-:W3:Y:S04]  /*4410*/  LD.E.64 R50, desc[UR36][R36.64] ;  /* 0x0000002424327980 */ /* 0x000ee8000c101b00 */
[----:B------:R-:W4:Y:S04]  /*4420*/  LD.E.64 R52, desc[UR36][R40.64] ;  /* 0x0000002428347980 */ /* 0x000f28000c101b00 */
[----:B------:R-:W5:Y:S04]  /*4430*/  LD.E.64 R44, desc[UR36][R44.64] ;  /* 0x000000242c2c7980 */ /* 0x000f68000c101b00 */
[----:B------:R-:W2:Y:S01]  /*4440*/  LD.E.64 R54, desc[UR36][R54.64] ;  /* 0x0000002436367980 */ /* 0x000ea2000c101b00 */
[----:B------:R-:W-:Y:S01]  /*4450*/  IADD3 R65, PT, PT, R65, 0x1, RZ ;  /* 0x0000000141417810 */ /* 0x000fe20007ffe0ff */
[----:B---3--:R-:W-:Y:S01]  /*4460*/  DMUL R42, R42, R50 ;  /* 0x000000322a2a7228 */ /* 0x008fe20000000000 */
[----:B------:R-:W0:Y:S07]  /*4470*/  LDC.64 R50, c[0x0][0x3e8] ;  /* 0x0000fa00ff327b82 */ /* 0x000e2e0000000a00 */
[----:B----4-:R-:W-:-:S08]  /*4480*/  DMUL R42, R42, R52 ;  /* 0x000000342a2a7228 */ /* 0x010fd00000000000 */
[----:B-----5:R-:W-:-:S08]  /*4490*/  DMUL R42, R42, R44 ;  /* 0x0000002c2a2a7228 */ /* 0x020fd00000000000 */
[----:B--2---:R-:W-:Y:S01]  /*44a0*/  DMUL R42, R42, R54 ;  /* 0x000000362a2a7228 */ /* 0x004fe20000000000 */
[----:B0-----:R-:W-:-:S06]  /*44b0*/  IMAD.WIDE R50, R47, 0x8, R50 ;  /* 0x000000082f327825 */ /* 0x001fcc00078e0232 */
[----:B------:R2:W-:Y:S04]  /*44c0*/  STG.E.64 desc[UR36][R50.64], R42 ;  /* 0x0000002a32007986 */ /* 0x0005e8000c101b24 */
.L_x_44:
[----:B------:R-:W-:Y:S05]  /*44d0*/  @P3 BRA `(.L_x_46) ;  /* 0xffffffec00e83947 */ /* 0x000fea000383ffff */
[----:B------:R-:W-:Y:S05]  /*44e0*/  BSYNC.RECONVERGENT B2 ;  /* 0x0000000000027941 */ /* 0x000fea0003800200 */
.L_x_41:
[----:B------:R-:W-:Y:S05]  /*44f0*/  @P2 BRA `(.L_x_47) ;  /* 0xffffffec00c82947 */ /* 0x000fea000383ffff */
[----:B------:R-:W-:Y:S05]  /*4500*/  BSYNC.RECONVERGENT B1 ;  /* 0x0000000000017941 */ /* 0x000fea0003800200 */
.L_x_40:
[----:B------:R-:W-:Y:S05]  /*4510*/  @P1 BRA `(.L_x_48) ;  /* 0xffffffec00a81947 */ /* 0x000fea000383ffff */
[----:B------:R-:W-:Y:S05]  /*4520*/  BSYNC.RECONVERGENT B0 ;  /* 0x0000000000007941 */ /* 0x000fea0003800200 */
.L_x_39:
[----:B------:R-:W-:Y:S05]  /*4530*/  @P0 BRA `(.L_x_49) ;  /* 0xffffffec00880947 */ /* 0x000fea000383ffff */
[----:B------:R-:W-:Y:S05]  /*4540*/  EXIT ;  /* 0x000000000000794d */ /* 0x000fea0003800000 */
.L_x_50:
[----:B------:R-:W-:-:S00]  /*4550*/  BRA `(.L_x_50) ;  /* 0xfffffffc00fc7947 */ /* 0x000fc0000383ffff */
[----:B------:R-:W-:-:S00]  /*4560*/  NOP ;  /* 0x0000000000007918 */ /* 0x000fc00000000000 */
        /* <DEDUP_REMOVED lines=9> */
.L_x_51:


//--------------------- .nv.shared.reserved.0     --------------------------
	.section	.nv.shared.reserved.0,"aw",@nobits
	.weak		__nv_reservedSMEM_offset_0_alias
	.size		__nv_reservedSMEM_offset_0_alias, 0, 64
	.other		__nv_reservedSMEM_offset_0_alias,@"STO_CUDA_RESERVED_SHARED STV_DEFAULT"
__nv_reservedSMEM_offset_0_alias:
	.zero		0
	.zero		64


//--------------------- .nv.constant0.ipc         --------------------------
	.section	.nv.constant0.ipc,"a",@progbits
	.sectionflags	@""
	.align	4
.nv.constant0.ipc:
	.zero		1008


//--------------------- SYMBOLS --------------------------

	.type		.nv.reservedSmem.offset0,@object
	.size		.nv.reservedSmem.offset0,0x4
	.type		malloc,@function
